//
// Generated by NVIDIA NVVM Compiler
//
// Compiler Build ID: CL-36424714
// Cuda compilation tools, release 13.0, V13.0.88
// Based on NVVM 20.0.0
//

.version 9.0
.target sm_100
.address_size 64

	// .globl	_Z15matrixMulKernelPiS_S_iii
// _ZZ21matrixMulSharedKernelPiS_S_iiiE7sharedA has been demoted
// _ZZ21matrixMulSharedKernelPiS_S_iiiE7sharedB has been demoted
.const .align 4 .b8 const_B[16384];
.const .align 4 .b8 const_A[16384];

.visible .entry _Z15matrixMulKernelPiS_S_iii(
	.param .u64 .ptr .align 1 _Z15matrixMulKernelPiS_S_iii_param_0,
	.param .u64 .ptr .align 1 _Z15matrixMulKernelPiS_S_iii_param_1,
	.param .u64 .ptr .align 1 _Z15matrixMulKernelPiS_S_iii_param_2,
	.param .u32 _Z15matrixMulKernelPiS_S_iii_param_3,
	.param .u32 _Z15matrixMulKernelPiS_S_iii_param_4,
	.param .u32 _Z15matrixMulKernelPiS_S_iii_param_5
)
{
	.reg .pred 	%p<13>;
	.reg .b32 	%r<107>;
	.reg .b64 	%rd<53>;

	ld.param.u64 	%rd7, [_Z15matrixMulKernelPiS_S_iii_param_0];
	ld.param.u64 	%rd8, [_Z15matrixMulKernelPiS_S_iii_param_1];
	ld.param.u64 	%rd6, [_Z15matrixMulKernelPiS_S_iii_param_2];
	ld.param.u32 	%r32, [_Z15matrixMulKernelPiS_S_iii_param_3];
	ld.param.u32 	%r30, [_Z15matrixMulKernelPiS_S_iii_param_4];
	ld.param.u32 	%r31, [_Z15matrixMulKernelPiS_S_iii_param_5];
	cvta.to.global.u64 	%rd1, %rd8;
	cvta.to.global.u64 	%rd2, %rd7;
	mov.u32 	%r33, %ctaid.y;
	mov.u32 	%r34, %ntid.y;
	mov.u32 	%r35, %tid.y;
	mad.lo.s32 	%r1, %r33, %r34, %r35;
	mov.u32 	%r36, %ctaid.x;
	mov.u32 	%r37, %ntid.x;
	mov.u32 	%r38, %tid.x;
	mad.lo.s32 	%r2, %r36, %r37, %r38;
	setp.ge.s32 	%p1, %r1, %r32;
	setp.ge.s32 	%p2, %r2, %r31;
	or.pred  	%p3, %p1, %p2;
	@%p3 bra 	$L__BB0_14;
	setp.lt.s32 	%p4, %r30, 1;
	mov.b32 	%r106, 0;
	@%p4 bra 	$L__BB0_13;
	mul.lo.s32 	%r3, %r30, %r1;
	and.b32  	%r4, %r30, 7;
	setp.lt.u32 	%p5, %r30, 8;
	mov.b32 	%r101, 0;
	mov.u32 	%r106, %r101;
	@%p5 bra 	$L__BB0_5;
	and.b32  	%r101, %r30, 2147483640;
	neg.s32 	%r95, %r101;
	shl.b32 	%r7, %r31, 3;
	mul.wide.u32 	%rd9, %r3, 4;
	add.s64 	%rd10, %rd9, %rd2;
	add.s64 	%rd52, %rd10, 16;
	mov.b32 	%r106, 0;
	mul.wide.s32 	%rd13, %r31, 4;
	mov.u32 	%r94, %r2;
$L__BB0_4:
	.pragma "nounroll";
	ld.global.u32 	%r43, [%rd52+-16];
	mul.wide.s32 	%rd11, %r94, 4;
	add.s64 	%rd12, %rd1, %rd11;
	ld.global.u32 	%r44, [%rd12];
	mad.lo.s32 	%r45, %r44, %r43, %r106;
	ld.global.u32 	%r46, [%rd52+-12];
	add.s64 	%rd14, %rd12, %rd13;
	ld.global.u32 	%r47, [%rd14];
	mad.lo.s32 	%r48, %r47, %r46, %r45;
	ld.global.u32 	%r49, [%rd52+-8];
	add.s64 	%rd15, %rd14, %rd13;
	ld.global.u32 	%r50, [%rd15];
	mad.lo.s32 	%r51, %r50, %r49, %r48;
	ld.global.u32 	%r52, [%rd52+-4];
	add.s64 	%rd16, %rd15, %rd13;
	ld.global.u32 	%r53, [%rd16];
	mad.lo.s32 	%r54, %r53, %r52, %r51;
	ld.global.u32 	%r55, [%rd52];
	add.s64 	%rd17, %rd16, %rd13;
	ld.global.u32 	%r56, [%rd17];
	mad.lo.s32 	%r57, %r56, %r55, %r54;
	ld.global.u32 	%r58, [%rd52+4];
	add.s64 	%rd18, %rd17, %rd13;
	ld.global.u32 	%r59, [%rd18];
	mad.lo.s32 	%r60, %r59, %r58, %r57;
	ld.global.u32 	%r61, [%rd52+8];
	add.s64 	%rd19, %rd18, %rd13;
	ld.global.u32 	%r62, [%rd19];
	mad.lo.s32 	%r63, %r62, %r61, %r60;
	ld.global.u32 	%r64, [%rd52+12];
	add.s64 	%rd20, %rd19, %rd13;
	ld.global.u32 	%r65, [%rd20];
	mad.lo.s32 	%r106, %r65, %r64, %r63;
	add.s32 	%r95, %r95, 8;
	add.s32 	%r94, %r94, %r7;
	add.s64 	%rd52, %rd52, 32;
	setp.ne.s32 	%p6, %r95, 0;
	@%p6 bra 	$L__BB0_4;
$L__BB0_5:
	setp.eq.s32 	%p7, %r4, 0;
	@%p7 bra 	$L__BB0_13;
	and.b32  	%r17, %r30, 3;
	setp.lt.u32 	%p8, %r4, 4;
	@%p8 bra 	$L__BB0_8;
	add.s32 	%r67, %r101, %r3;
	mul.wide.u32 	%rd21, %r67, 4;
	add.s64 	%rd22, %rd2, %rd21;
	ld.global.u32 	%r68, [%rd22];
	mad.lo.s32 	%r69, %r101, %r31, %r2;
	mul.wide.s32 	%rd23, %r69, 4;
	add.s64 	%rd24, %rd1, %rd23;
	ld.global.u32 	%r70, [%rd24];
	mad.lo.s32 	%r71, %r70, %r68, %r106;
	cvt.u64.u32 	%rd25, %r3;
	cvt.u64.u32 	%rd26, %r101;
	add.s64 	%rd27, %rd26, %rd25;
	shl.b64 	%rd28, %rd27, 2;
	add.s64 	%rd29, %rd2, %rd28;
	ld.global.u32 	%r72, [%rd29+4];
	mul.wide.s32 	%rd30, %r31, 4;
	add.s64 	%rd31, %rd24, %rd30;
	ld.global.u32 	%r73, [%rd31];
	mad.lo.s32 	%r74, %r73, %r72, %r71;
	ld.global.u32 	%r75, [%rd29+8];
	add.s64 	%rd32, %rd31, %rd30;
	ld.global.u32 	%r76, [%rd32];
	mad.lo.s32 	%r77, %r76, %r75, %r74;
	ld.global.u32 	%r78, [%rd29+12];
	add.s64 	%rd33, %rd32, %rd30;
	ld.global.u32 	%r79, [%rd33];
	mad.lo.s32 	%r106, %r79, %r78, %r77;
	add.s32 	%r101, %r101, 4;
$L__BB0_8:
	setp.eq.s32 	%p9, %r17, 0;
	@%p9 bra 	$L__BB0_13;
	setp.eq.s32 	%p10, %r17, 1;
	@%p10 bra 	$L__BB0_11;
	add.s32 	%r81, %r101, %r3;
	mul.wide.u32 	%rd34, %r81, 4;
	add.s64 	%rd35, %rd2, %rd34;
	ld.global.u32 	%r82, [%rd35];
	mad.lo.s32 	%r83, %r101, %r31, %r2;
	mul.wide.s32 	%rd36, %r83, 4;
	add.s64 	%rd37, %rd1, %rd36;
	ld.global.u32 	%r84, [%rd37];
	mad.lo.s32 	%r85, %r84, %r82, %r106;
	cvt.u64.u32 	%rd38, %r3;
	cvt.u64.u32 	%rd39, %r101;
	add.s64 	%rd40, %rd39, %rd38;
	shl.b64 	%rd41, %rd40, 2;
	add.s64 	%rd42, %rd2, %rd41;
	ld.global.u32 	%r86, [%rd42+4];
	mul.wide.s32 	%rd43, %r31, 4;
	add.s64 	%rd44, %rd37, %rd43;
	ld.global.u32 	%r87, [%rd44];
	mad.lo.s32 	%r106, %r87, %r86, %r85;
	add.s32 	%r101, %r101, 2;
$L__BB0_11:
	and.b32  	%r88, %r30, 1;
	setp.eq.b32 	%p11, %r88, 1;
	not.pred 	%p12, %p11;
	@%p12 bra 	$L__BB0_13;
	add.s32 	%r89, %r101, %r3;
	mul.wide.u32 	%rd45, %r89, 4;
	add.s64 	%rd46, %rd2, %rd45;
	ld.global.u32 	%r90, [%rd46];
	mad.lo.s32 	%r91, %r101, %r31, %r2;
	mul.wide.s32 	%rd47, %r91, 4;
	add.s64 	%rd48, %rd1, %rd47;
	ld.global.u32 	%r92, [%rd48];
	mad.lo.s32 	%r106, %r92, %r90, %r106;
$L__BB0_13:
	mad.lo.s32 	%r93, %r31, %r1, %r2;
	cvta.to.global.u64 	%rd49, %rd6;
	mul.wide.s32 	%rd50, %r93, 4;
	add.s64 	%rd51, %rd49, %rd50;
	st.global.u32 	[%rd51], %r106;
$L__BB0_14:
	ret;

}
	// .globl	_Z21matrixMulSharedKernelPiS_S_iii
.visible .entry _Z21matrixMulSharedKernelPiS_S_iii(
	.param .u64 .ptr .align 1 _Z21matrixMulSharedKernelPiS_S_iii_param_0,
	.param .u64 .ptr .align 1 _Z21matrixMulSharedKernelPiS_S_iii_param_1,
	.param .u64 .ptr .align 1 _Z21matrixMulSharedKernelPiS_S_iii_param_2,
	.param .u32 _Z21matrixMulSharedKernelPiS_S_iii_param_3,
	.param .u32 _Z21matrixMulSharedKernelPiS_S_iii_param_4,
	.param .u32 _Z21matrixMulSharedKernelPiS_S_iii_param_5
)
{
	.reg .pred 	%p<12>;
	.reg .b32 	%r<104>;
	.reg .b64 	%rd<13>;
	// demoted variable
	.shared .align 4 .b8 _ZZ21matrixMulSharedKernelPiS_S_iiiE7sharedA[1024];
	// demoted variable
	.shared .align 4 .b8 _ZZ21matrixMulSharedKernelPiS_S_iiiE7sharedB[1024];
	ld.param.u64 	%rd3, [_Z21matrixMulSharedKernelPiS_S_iii_param_0];
	ld.param.u64 	%rd4, [_Z21matrixMulSharedKernelPiS_S_iii_param_1];
	ld.param.u64 	%rd5, [_Z21matrixMulSharedKernelPiS_S_iii_param_2];
	ld.param.u32 	%r30, [_Z21matrixMulSharedKernelPiS_S_iii_param_3];
	ld.param.u32 	%r31, [_Z21matrixMulSharedKernelPiS_S_iii_param_4];
	ld.param.u32 	%r32, [_Z21matrixMulSharedKernelPiS_S_iii_param_5];
	mov.u32 	%r34, %ctaid.y;
	mov.u32 	%r35, %ntid.y;
	mov.u32 	%r97, %tid.y;
	mad.lo.s32 	%r2, %r34, %r35, %r97;
	mov.u32 	%r36, %ctaid.x;
	mov.u32 	%r37, %ntid.x;
	mov.u32 	%r95, %tid.x;
	mad.lo.s32 	%r4, %r36, %r37, %r95;
	setp.lt.s32 	%p1, %r31, 1;
	mov.b32 	%r103, 0;
	@%p1 bra 	$L__BB1_7;
	add.s32 	%r39, %r31, 15;
	shr.u32 	%r40, %r39, 4;
	shl.b32 	%r41, %r97, 6;
	mov.u32 	%r42, _ZZ21matrixMulSharedKernelPiS_S_iiiE7sharedA;
	add.s32 	%r5, %r42, %r41;
	shl.b32 	%r43, %r95, 2;
	add.s32 	%r6, %r5, %r43;
	mov.u32 	%r44, _ZZ21matrixMulSharedKernelPiS_S_iiiE7sharedB;
	add.s32 	%r8, %r44, %r43;
	add.s32 	%r7, %r8, %r41;
	neg.s32 	%r99, %r40;
	mad.lo.s32 	%r98, %r97, %r32, %r4;
	shl.b32 	%r11, %r32, 4;
	mad.lo.s32 	%r96, %r31, %r2, %r95;
	cvta.to.global.u64 	%rd1, %rd3;
	cvta.to.global.u64 	%rd2, %rd4;
	mov.b32 	%r103, 0;
$L__BB1_2:
	setp.ge.s32 	%p2, %r2, %r30;
	setp.ge.u32 	%p3, %r95, %r31;
	mov.b32 	%r101, 0;
	or.pred  	%p4, %p2, %p3;
	@%p4 bra 	$L__BB1_4;
	mul.wide.u32 	%rd6, %r96, 4;
	add.s64 	%rd7, %rd1, %rd6;
	ld.global.u32 	%r101, [%rd7];
$L__BB1_4:
	setp.ge.s32 	%p5, %r4, %r32;
	st.shared.u32 	[%r6], %r101;
	setp.ge.u32 	%p6, %r97, %r31;
	mov.b32 	%r102, 0;
	or.pred  	%p7, %p5, %p6;
	@%p7 bra 	$L__BB1_6;
	mul.wide.u32 	%rd8, %r98, 4;
	add.s64 	%rd9, %rd2, %rd8;
	ld.global.u32 	%r102, [%rd9];
$L__BB1_6:
	st.shared.u32 	[%r7], %r102;
	bar.sync 	0;
	ld.shared.u32 	%r47, [%r5];
	ld.shared.u32 	%r48, [%r8];
	mad.lo.s32 	%r49, %r48, %r47, %r103;
	ld.shared.u32 	%r50, [%r5+4];
	ld.shared.u32 	%r51, [%r8+64];
	mad.lo.s32 	%r52, %r51, %r50, %r49;
	ld.shared.u32 	%r53, [%r5+8];
	ld.shared.u32 	%r54, [%r8+128];
	mad.lo.s32 	%r55, %r54, %r53, %r52;
	ld.shared.u32 	%r56, [%r5+12];
	ld.shared.u32 	%r57, [%r8+192];
	mad.lo.s32 	%r58, %r57, %r56, %r55;
	ld.shared.u32 	%r59, [%r5+16];
	ld.shared.u32 	%r60, [%r8+256];
	mad.lo.s32 	%r61, %r60, %r59, %r58;
	ld.shared.u32 	%r62, [%r5+20];
	ld.shared.u32 	%r63, [%r8+320];
	mad.lo.s32 	%r64, %r63, %r62, %r61;
	ld.shared.u32 	%r65, [%r5+24];
	ld.shared.u32 	%r66, [%r8+384];
	mad.lo.s32 	%r67, %r66, %r65, %r64;
	ld.shared.u32 	%r68, [%r5+28];
	ld.shared.u32 	%r69, [%r8+448];
	mad.lo.s32 	%r70, %r69, %r68, %r67;
	ld.shared.u32 	%r71, [%r5+32];
	ld.shared.u32 	%r72, [%r8+512];
	mad.lo.s32 	%r73, %r72, %r71, %r70;
	ld.shared.u32 	%r74, [%r5+36];
	ld.shared.u32 	%r75, [%r8+576];
	mad.lo.s32 	%r76, %r75, %r74, %r73;
	ld.shared.u32 	%r77, [%r5+40];
	ld.shared.u32 	%r78, [%r8+640];
	mad.lo.s32 	%r79, %r78, %r77, %r76;
	ld.shared.u32 	%r80, [%r5+44];
	ld.shared.u32 	%r81, [%r8+704];
	mad.lo.s32 	%r82, %r81, %r80, %r79;
	ld.shared.u32 	%r83, [%r5+48];
	ld.shared.u32 	%r84, [%r8+768];
	mad.lo.s32 	%r85, %r84, %r83, %r82;
	ld.shared.u32 	%r86, [%r5+52];
	ld.shared.u32 	%r87, [%r8+832];
	mad.lo.s32 	%r88, %r87, %r86, %r85;
	ld.shared.u32 	%r89, [%r5+56];
	ld.shared.u32 	%r90, [%r8+896];
	mad.lo.s32 	%r91, %r90, %r89, %r88;
	ld.shared.u32 	%r92, [%r5+60];
	ld.shared.u32 	%r93, [%r8+960];
	mad.lo.s32 	%r103, %r93, %r92, %r91;
	bar.sync 	0;
	add.s32 	%r99, %r99, 1;
	setp.ne.s32 	%p8, %r99, 0;
	add.s32 	%r98, %r98, %r11;
	add.s32 	%r97, %r97, 16;
	add.s32 	%r96, %r96, 16;
	add.s32 	%r95, %r95, 16;
	@%p8 bra 	$L__BB1_2;
$L__BB1_7:
	setp.ge.s32 	%p9, %r2, %r30;
	setp.ge.s32 	%p10, %r4, %r32;
	or.pred  	%p11, %p9, %p10;
	@%p11 bra 	$L__BB1_9;
	mad.lo.s32 	%r94, %r32, %r2, %r4;
	cvta.to.global.u64 	%rd10, %rd5;
	mul.wide.s32 	%rd11, %r94, 4;
	add.s64 	%rd12, %rd10, %rd11;
	st.global.u32 	[%rd12], %r103;
$L__BB1_9:
	ret;

}
	// .globl	_Z26matrixMulConstMemoryKernelPiS_S_iii
.visible .entry _Z26matrixMulConstMemoryKernelPiS_S_iii(
	.param .u64 .ptr .align 1 _Z26matrixMulConstMemoryKernelPiS_S_iii_param_0,
	.param .u64 .ptr .align 1 _Z26matrixMulConstMemoryKernelPiS_S_iii_param_1,
	.param .u64 .ptr .align 1 _Z26matrixMulConstMemoryKernelPiS_S_iii_param_2,
	.param .u32 _Z26matrixMulConstMemoryKernelPiS_S_iii_param_3,
	.param .u32 _Z26matrixMulConstMemoryKernelPiS_S_iii_param_4,
	.param .u32 _Z26matrixMulConstMemoryKernelPiS_S_iii_param_5
)
{
	.reg .pred 	%p<13>;
	.reg .b32 	%r<107>;
	.reg .b64 	%rd<57>;

	ld.param.u64 	%rd4, [_Z26matrixMulConstMemoryKernelPiS_S_iii_param_2];
	ld.param.u32 	%r32, [_Z26matrixMulConstMemoryKernelPiS_S_iii_param_3];
	ld.param.u32 	%r30, [_Z26matrixMulConstMemoryKernelPiS_S_iii_param_4];
	ld.param.u32 	%r31, [_Z26matrixMulConstMemoryKernelPiS_S_iii_param_5];
	mov.u32 	%r33, %ctaid.y;
	mov.u32 	%r34, %ntid.y;
	mov.u32 	%r35, %tid.y;
	mad.lo.s32 	%r1, %r33, %r34, %r35;
	mov.u32 	%r36, %ctaid.x;
	mov.u32 	%r37, %ntid.x;
	mov.u32 	%r38, %tid.x;
	mad.lo.s32 	%r2, %r36, %r37, %r38;
	setp.ge.s32 	%p1, %r1, %r32;
	setp.ge.s32 	%p2, %r2, %r31;
	or.pred  	%p3, %p1, %p2;
	@%p3 bra 	$L__BB2_14;
	setp.lt.s32 	%p4, %r30, 1;
	mov.b32 	%r106, 0;
	@%p4 bra 	$L__BB2_13;
	mul.lo.s32 	%r3, %r30, %r1;
	and.b32  	%r4, %r30, 7;
	setp.lt.u32 	%p5, %r30, 8;
	mov.b32 	%r101, 0;
	mov.u32 	%r106, %r101;
	@%p5 bra 	$L__BB2_5;
	and.b32  	%r101, %r30, 2147483640;
	neg.s32 	%r95, %r101;
	shl.b32 	%r7, %r31, 3;
	mul.wide.u32 	%rd5, %r3, 4;
	mov.u64 	%rd6, const_A;
	add.s64 	%rd7, %rd5, %rd6;
	add.s64 	%rd56, %rd7, 16;
	mov.b32 	%r106, 0;
	mov.u64 	%rd9, const_B;
	mul.wide.s32 	%rd11, %r31, 4;
	mov.u32 	%r94, %r2;
$L__BB2_4:
	.pragma "nounroll";
	ld.const.u32 	%r43, [%rd56+-16];
	mul.wide.s32 	%rd8, %r94, 4;
	add.s64 	%rd10, %rd9, %rd8;
	ld.const.u32 	%r44, [%rd10];
	mad.lo.s32 	%r45, %r44, %r43, %r106;
	ld.const.u32 	%r46, [%rd56+-12];
	add.s64 	%rd12, %rd10, %rd11;
	ld.const.u32 	%r47, [%rd12];
	mad.lo.s32 	%r48, %r47, %r46, %r45;
	ld.const.u32 	%r49, [%rd56+-8];
	add.s64 	%rd13, %rd12, %rd11;
	ld.const.u32 	%r50, [%rd13];
	mad.lo.s32 	%r51, %r50, %r49, %r48;
	ld.const.u32 	%r52, [%rd56+-4];
	add.s64 	%rd14, %rd13, %rd11;
	ld.const.u32 	%r53, [%rd14];
	mad.lo.s32 	%r54, %r53, %r52, %r51;
	ld.const.u32 	%r55, [%rd56];
	add.s64 	%rd15, %rd14, %rd11;
	ld.const.u32 	%r56, [%rd15];
	mad.lo.s32 	%r57, %r56, %r55, %r54;
	ld.const.u32 	%r58, [%rd56+4];
	add.s64 	%rd16, %rd15, %rd11;
	ld.const.u32 	%r59, [%rd16];
	mad.lo.s32 	%r60, %r59, %r58, %r57;
	ld.const.u32 	%r61, [%rd56+8];
	add.s64 	%rd17, %rd16, %rd11;
	ld.const.u32 	%r62, [%rd17];
	mad.lo.s32 	%r63, %r62, %r61, %r60;
	ld.const.u32 	%r64, [%rd56+12];
	add.s64 	%rd18, %rd17, %rd11;
	ld.const.u32 	%r65, [%rd18];
	mad.lo.s32 	%r106, %r65, %r64, %r63;
	add.s32 	%r95, %r95, 8;
	add.s32 	%r94, %r94, %r7;
	add.s64 	%rd56, %rd56, 32;
	setp.ne.s32 	%p6, %r95, 0;
	@%p6 bra 	$L__BB2_4;
$L__BB2_5:
	setp.eq.s32 	%p7, %r4, 0;
	@%p7 bra 	$L__BB2_13;
	and.b32  	%r17, %r30, 3;
	setp.lt.u32 	%p8, %r4, 4;
	@%p8 bra 	$L__BB2_8;
	add.s32 	%r67, %r101, %r3;
	mul.wide.u32 	%rd19, %r67, 4;
	mov.u64 	%rd20, const_A;
	add.s64 	%rd21, %rd20, %rd19;
	ld.const.u32 	%r68, [%rd21];
	mad.lo.s32 	%r69, %r101, %r31, %r2;
	mul.wide.s32 	%rd22, %r69, 4;
	mov.u64 	%rd23, const_B;
	add.s64 	%rd24, %rd23, %rd22;
	ld.const.u32 	%r70, [%rd24];
	mad.lo.s32 	%r71, %r70, %r68, %r106;
	cvt.u64.u32 	%rd25, %r3;
	cvt.u64.u32 	%rd26, %r101;
	add.s64 	%rd27, %rd26, %rd25;
	shl.b64 	%rd28, %rd27, 2;
	add.s64 	%rd29, %rd20, %rd28;
	ld.const.u32 	%r72, [%rd29+4];
	mul.wide.s32 	%rd30, %r31, 4;
	add.s64 	%rd31, %rd24, %rd30;
	ld.const.u32 	%r73, [%rd31];
	mad.lo.s32 	%r74, %r73, %r72, %r71;
	ld.const.u32 	%r75, [%rd29+8];
	add.s64 	%rd32, %rd31, %rd30;
	ld.const.u32 	%r76, [%rd32];
	mad.lo.s32 	%r77, %r76, %r75, %r74;
	ld.const.u32 	%r78, [%rd29+12];
	add.s64 	%rd33, %rd32, %rd30;
	ld.const.u32 	%r79, [%rd33];
	mad.lo.s32 	%r106, %r79, %r78, %r77;
	add.s32 	%r101, %r101, 4;
$L__BB2_8:
	setp.eq.s32 	%p9, %r17, 0;
	@%p9 bra 	$L__BB2_13;
	setp.eq.s32 	%p10, %r17, 1;
	@%p10 bra 	$L__BB2_11;
	add.s32 	%r81, %r101, %r3;
	mul.wide.u32 	%rd34, %r81, 4;
	mov.u64 	%rd35, const_A;
	add.s64 	%rd36, %rd35, %rd34;
	ld.const.u32 	%r82, [%rd36];
	mad.lo.s32 	%r83, %r101, %r31, %r2;
	mul.wide.s32 	%rd37, %r83, 4;
	mov.u64 	%rd38, const_B;
	add.s64 	%rd39, %rd38, %rd37;
	ld.const.u32 	%r84, [%rd39];
	mad.lo.s32 	%r85, %r84, %r82, %r106;
	cvt.u64.u32 	%rd40, %r3;
	cvt.u64.u32 	%rd41, %r101;
	add.s64 	%rd42, %rd41, %rd40;
	shl.b64 	%rd43, %rd42, 2;
	add.s64 	%rd44, %rd35, %rd43;
	ld.const.u32 	%r86, [%rd44+4];
	mul.wide.s32 	%rd45, %r31, 4;
	add.s64 	%rd46, %rd39, %rd45;
	ld.const.u32 	%r87, [%rd46];
	mad.lo.s32 	%r106, %r87, %r86, %r85;
	add.s32 	%r101, %r101, 2;
$L__BB2_11:
	and.b32  	%r88, %r30, 1;
	setp.eq.b32 	%p11, %r88, 1;
	not.pred 	%p12, %p11;
	@%p12 bra 	$L__BB2_13;
	add.s32 	%r89, %r101, %r3;
	mul.wide.u32 	%rd47, %r89, 4;
	mov.u64 	%rd48, const_A;
	add.s64 	%rd49, %rd48, %rd47;
	ld.const.u32 	%r90, [%rd49];
	mad.lo.s32 	%r91, %r101, %r31, %r2;
	mul.wide.s32 	%rd50, %r91, 4;
	mov.u64 	%rd51, const_B;
	add.s64 	%rd52, %rd51, %rd50;
	ld.const.u32 	%r92, [%rd52];
	mad.lo.s32 	%r106, %r92, %r90, %r106;
$L__BB2_13:
	mad.lo.s32 	%r93, %r31, %r1, %r2;
	cvta.to.global.u64 	%rd53, %rd4;
	mul.wide.s32 	%rd54, %r93, 4;
	add.s64 	%rd55, %rd53, %rd54;
	st.global.u32 	[%rd55], %r106;
$L__BB2_14:
	ret;

}


// ===== COMPILED SASS (sm_100) =====

	.target	sm_100

	.elftype	@"ET_EXEC"


//--------------------- .note.nv.tkinfo           --------------------------
	.section	.note.nv.tkinfo,"",@"SHT_NOTE"
	.sectionflags	@"SHF_NOTE_NV_TKINFO"
	.tkinfo
        /*0018*/ 	.word	0x00000002
        /*0030*/ 	.string	""
        /*0030*/ 	.string	"ptxas"
        /*0030*/ 	.string	"Cuda compilation tools, release 13.0, V13.0.88"
        /*0030*/ 	.string	"Build cuda_13.0.r13.0/compiler.36424714_0"
        /*0030*/ 	.string	"-arch sm_100 -m 64 "



//--------------------- .note.nv.cuinfo           --------------------------
	.section	.note.nv.cuinfo,"",@"SHT_NOTE"
	.sectionflags	@"SHF_NOTE_NV_CUINFO"
        /*0018*/ 	.short	0x0002
        /*001a*/ 	.short	0x0064
        /*001c*/ 	.short	0x0082
	.zero		2


//--------------------- .nv.info                  --------------------------
	.section	.nv.info,"",@"SHT_CUDA_INFO"
	.align	4


	//----- nvinfo : EIATTR_REGCOUNT
	.align		4
        /*0000*/ 	.byte	0x04, 0x2f
        /*0002*/ 	.short	(.L_3 - .L_2)
	.align		4
.L_2:
        /*0004*/ 	.word	index@(_Z15matrixMulKernelPiS_S_iii)
        /*0008*/ 	.word	0x00000020


	//----- nvinfo : EIATTR_FRAME_SIZE
	.align		4
.L_3:
        /*000c*/ 	.byte	0x04, 0x11
        /*000e*/ 	.short	(.L_5 - .L_4)
	.align		4
.L_4:
        /*0010*/ 	.word	index@(_Z15matrixMulKernelPiS_S_iii)
        /*0014*/ 	.word	0x00000000


	//----- nvinfo : EIATTR_REGCOUNT
	.align		4
.L_5:
        /*0018*/ 	.byte	0x04, 0x2f
        /*001a*/ 	.short	(.L_7 - .L_6)
	.align		4
.L_6:
        /*001c*/ 	.word	index@(_Z21matrixMulSharedKernelPiS_S_iii)
        /*0020*/ 	.word	0x00000020


	//----- nvinfo : EIATTR_FRAME_SIZE
	.align		4
.L_7:
        /*0024*/ 	.byte	0x04, 0x11
        /*0026*/ 	.short	(.L_9 - .L_8)
	.align		4
.L_8:
        /*0028*/ 	.word	index@(_Z21matrixMulSharedKernelPiS_S_iii)
        /*002c*/ 	.word	0x00000000


	//----- nvinfo : EIATTR_REGCOUNT
	.align		4
.L_9:
        /*0030*/ 	.byte	0x04, 0x2f
        /*0032*/ 	.short	(.L_11 - .L_10)
	.align		4
.L_10:
        /*0034*/ 	.word	index@(_Z26matrixMulConstMemoryKernelPiS_S_iii)
        /*0038*/ 	.word	0x00000020


	//----- nvinfo : EIATTR_FRAME_SIZE
	.align		4
.L_11:
        /*003c*/ 	.byte	0x04, 0x11
        /*003e*/ 	.short	(.L_13 - .L_12)
	.align		4
.L_12:
        /*0040*/ 	.word	index@(_Z26matrixMulConstMemoryKernelPiS_S_iii)
        /*0044*/ 	.word	0x00000000


	//----- nvinfo : EIATTR_MIN_STACK_SIZE
	.align		4
.L_13:
        /*0048*/ 	.byte	0x04, 0x12
        /*004a*/ 	.short	(.L_15 - .L_14)
	.align		4
.L_14:
        /*004c*/ 	.word	index@(_Z26matrixMulConstMemoryKernelPiS_S_iii)
        /*0050*/ 	.word	0x00000000


	//----- nvinfo : EIATTR_MIN_STACK_SIZE
	.align		4
.L_15:
        /*0054*/ 	.byte	0x04, 0x12
        /*0056*/ 	.short	(.L_17 - .L_16)
	.align		4
.L_16:
        /*0058*/ 	.word	index@(_Z21matrixMulSharedKernelPiS_S_iii)
        /*005c*/ 	.word	0x00000000


	//----- nvinfo : EIATTR_MIN_STACK_SIZE
	.align		4
.L_17:
        /*0060*/ 	.byte	0x04, 0x12
        /*0062*/ 	.short	(.L_19 - .L_18)
	.align		4
.L_18:
        /*0064*/ 	.word	index@(_Z15matrixMulKernelPiS_S_iii)
        /*0068*/ 	.word	0x00000000
.L_19:


//--------------------- .nv.compat                --------------------------
	.section	.nv.compat,"",@"SHT_CUDA_COMPAT_INFO"
	.align	4
        /*0000*/ 	.byte	0x02, 0x09, 0x00, 0x00, 0x02, 0x02, 0x01, 0x00, 0x02, 0x05, 0x05, 0x00, 0x03, 0x07, 0x01, 0x01
        /*0010*/ 	.byte	0x02, 0x03, 0x00, 0x00, 0x02, 0x06, 0x01, 0x00, 0x04, 0x0b, 0x08, 0x00, 0x09, 0x00, 0x00, 0x00
        /*0020*/ 	.byte	0x00, 0x00, 0x00, 0x00


//--------------------- .nv.info._Z26matrixMulConstMemoryKernelPiS_S_iii --------------------------
	.section	.nv.info._Z26matrixMulConstMemoryKernelPiS_S_iii,"",@"SHT_CUDA_INFO"
	.sectionflags	@""
	.align	4


	//----- nvinfo : EIATTR_CUDA_API_VERSION
	.align		4
        /*0000*/ 	.byte	0x04, 0x37
        /*0002*/ 	.short	(.L_21 - .L_20)
.L_20:
        /*0004*/ 	.word	0x00000082


	//----- nvinfo : EIATTR_KPARAM_INFO
	.align		4
.L_21:
        /*0008*/ 	.byte	0x04, 0x17
        /*000a*/ 	.short	(.L_23 - .L_22)
.L_22:
        /*000c*/ 	.word	0x00000000
        /*0010*/ 	.short	0x0005
        /*0012*/ 	.short	0x0020
        /*0014*/ 	.byte	0x00, 0xf0, 0x11, 0x00


	//----- nvinfo : EIATTR_KPARAM_INFO
	.align		4
.L_23:
        /*0018*/ 	.byte	0x04, 0x17
        /*001a*/ 	.short	(.L_25 - .L_24)
.L_24:
        /*001c*/ 	.word	0x00000000
        /*0020*/ 	.short	0x0004
        /*0022*/ 	.short	0x001c
        /*0024*/ 	.byte	0x00, 0xf0, 0x11, 0x00


	//----- nvinfo : EIATTR_KPARAM_INFO
	.align		4
.L_25:
        /*0028*/ 	.byte	0x04, 0x17
        /*002a*/ 	.short	(.L_27 - .L_26)
.L_26:
        /*002c*/ 	.word	0x00000000
        /*0030*/ 	.short	0x0003
        /*0032*/ 	.short	0x0018
        /*0034*/ 	.byte	0x00, 0xf0, 0x11, 0x00


	//----- nvinfo : EIATTR_KPARAM_INFO
	.align		4
.L_27:
        /*0038*/ 	.byte	0x04, 0x17
        /*003a*/ 	.short	(.L_29 - .L_28)
.L_28:
        /*003c*/ 	.word	0x00000000
        /*0040*/ 	.short	0x0002
        /*0042*/ 	.short	0x0010
        /*0044*/ 	.byte	0x00, 0xf5, 0x21, 0x00


	//----- nvinfo : EIATTR_KPARAM_INFO
	.align		4
.L_29:
        /*0048*/ 	.byte	0x04, 0x17
        /*004a*/ 	.short	(.L_31 - .L_30)
.L_30:
        /*004c*/ 	.word	0x00000000
        /*0050*/ 	.short	0x0001
        /*0052*/ 	.short	0x0008
        /*0054*/ 	.byte	0x00, 0xf5, 0x21, 0x00


	//----- nvinfo : EIATTR_KPARAM_INFO
	.align		4
.L_31:
        /*0058*/ 	.byte	0x04, 0x17
        /*005a*/ 	.short	(.L_33 - .L_32)
.L_32:
        /*005c*/ 	.word	0x00000000
        /*0060*/ 	.short	0x0000
        /*0062*/ 	.short	0x0000
        /*0064*/ 	.byte	0x00, 0xf5, 0x21, 0x00


	//----- nvinfo : EIATTR_SPARSE_MMA_MASK
	.align		4
.L_33:
        /*0068*/ 	.byte	0x03, 0x50
        /*006a*/ 	.short	0x0000


	//----- nvinfo : EIATTR_MAXREG_COUNT
	.align		4
        /*006c*/ 	.byte	0x03, 0x1b
        /*006e*/ 	.short	0x00ff


	//----- nvinfo : EIATTR_MERCURY_ISA_VERSION
	.align		4
        /*0070*/ 	.byte	0x03, 0x5f
        /*0072*/ 	.short	0x0101


	//----- nvinfo : EIATTR_VRC_CTA_INIT_COUNT
	.align		4
        /*0074*/ 	.byte	0x02, 0x4a
	.zero		1
	.zero		1


	//----- nvinfo : EIATTR_EXIT_INSTR_OFFSETS
	.align		4
        /*0078*/ 	.byte	0x04, 0x1c
        /*007a*/ 	.short	(.L_35 - .L_34)


	//   ....[0]....
.L_34:
        /*007c*/ 	.word	0x000000d0


	//   ....[1]....
        /*0080*/ 	.word	0x00000830


	//----- nvinfo : EIATTR_CBANK_PARAM_SIZE
	.align		4
.L_35:
        /*0084*/ 	.byte	0x03, 0x19
        /*0086*/ 	.short	0x0024


	//----- nvinfo : EIATTR_PARAM_CBANK
	.align		4
        /*0088*/ 	.byte	0x04, 0x0a
        /*008a*/ 	.short	(.L_37 - .L_36)
	.align		4
.L_36:
        /*008c*/ 	.word	index@(.nv.constant0._Z26matrixMulConstMemoryKernelPiS_S_iii)
        /*0090*/ 	.short	0x0380
        /*0092*/ 	.short	0x0024


	//----- nvinfo : EIATTR_SW_WAR
	.align		4
.L_37:
        /*0094*/ 	.byte	0x04, 0x36
        /*0096*/ 	.short	(.L_39 - .L_38)
.L_38:
        /*0098*/ 	.word	0x00000008
.L_39:


//--------------------- .nv.info._Z21matrixMulSharedKernelPiS_S_iii --------------------------
	.section	.nv.info._Z21matrixMulSharedKernelPiS_S_iii,"",@"SHT_CUDA_INFO"
	.sectionflags	@""
	.align	4


	//----- nvinfo : EIATTR_CUDA_API_VERSION
	.align		4
        /*0000*/ 	.byte	0x04, 0x37
        /*0002*/ 	.short	(.L_41 - .L_40)
.L_40:
        /*0004*/ 	.word	0x00000082


	//----- nvinfo : EIATTR_KPARAM_INFO
	.align		4
.L_41:
        /*0008*/ 	.byte	0x04, 0x17
        /*000a*/ 	.short	(.L_43 - .L_42)
.L_42:
        /*000c*/ 	.word	0x00000000
        /*0010*/ 	.short	0x0005
        /*0012*/ 	.short	0x0020
        /*0014*/ 	.byte	0x00, 0xf0, 0x11, 0x00


	//----- nvinfo : EIATTR_KPARAM_INFO
	.align		4
.L_43:
        /*0018*/ 	.byte	0x04, 0x17
        /*001a*/ 	.short	(.L_45 - .L_44)
.L_44:
        /*001c*/ 	.word	0x00000000
        /*0020*/ 	.short	0x0004
        /*0022*/ 	.short	0x001c
        /*0024*/ 	.byte	0x00, 0xf0, 0x11, 0x00


	//----- nvinfo : EIATTR_KPARAM_INFO
	.align		4
.L_45:
        /*0028*/ 	.byte	0x04, 0x17
        /*002a*/ 	.short	(.L_47 - .L_46)
.L_46:
        /*002c*/ 	.word	0x00000000
        /*0030*/ 	.short	0x0003
        /*0032*/ 	.short	0x0018
        /*0034*/ 	.byte	0x00, 0xf0, 0x11, 0x00


	//----- nvinfo : EIATTR_KPARAM_INFO
	.align		4
.L_47:
        /*0038*/ 	.byte	0x04, 0x17
        /*003a*/ 	.short	(.L_49 - .L_48)
.L_48:
        /*003c*/ 	.word	0x00000000
        /*0040*/ 	.short	0x0002
        /*0042*/ 	.short	0x0010
        /*0044*/ 	.byte	0x00, 0xf5, 0x21, 0x00


	//----- nvinfo : EIATTR_KPARAM_INFO
	.align		4
.L_49:
        /*0048*/ 	.byte	0x04, 0x17
        /*004a*/ 	.short	(.L_51 - .L_50)
.L_50:
        /*004c*/ 	.word	0x00000000
        /*0050*/ 	.short	0x0001
        /*0052*/ 	.short	0x0008
        /*0054*/ 	.byte	0x00, 0xf5, 0x21, 0x00


	//----- nvinfo : EIATTR_KPARAM_INFO
	.align		4
.L_51:
        /*0058*/ 	.byte	0x04, 0x17
        /*005a*/ 	.short	(.L_53 - .L_52)
.L_52:
        /*005c*/ 	.word	0x00000000
        /*0060*/ 	.short	0x0000
        /*0062*/ 	.short	0x0000
        /*0064*/ 	.byte	0x00, 0xf5, 0x21, 0x00


	//----- nvinfo : EIATTR_SPARSE_MMA_MASK
	.align		4
.L_53:
        /*0068*/ 	.byte	0x03, 0x50
        /*006a*/ 	.short	0x0000


	//----- nvinfo : EIATTR_MAXREG_COUNT
	.align		4
        /*006c*/ 	.byte	0x03, 0x1b
        /*006e*/ 	.short	0x00ff


	//----- nvinfo : EIATTR_NUM_BARRIERS
	.align		4
        /*0070*/ 	.byte	0x02, 0x4c
        /*0072*/ 	.byte	0x01
	.zero		1


	//----- nvinfo : EIATTR_MERCURY_ISA_VERSION
	.align		4
        /*0074*/ 	.byte	0x03, 0x5f
        /*0076*/ 	.short	0x0101


	//----- nvinfo : EIATTR_VRC_CTA_INIT_COUNT
	.align		4
        /*0078*/ 	.byte	0x02, 0x4a
	.zero		1
	.zero		1


	//----- nvinfo : EIATTR_EXIT_INSTR_OFFSETS
	.align		4
        /*007c*/ 	.byte	0x04, 0x1c
        /*007e*/ 	.short	(.L_55 - .L_54)


	//   ....[0]....
.L_54:
        /*0080*/ 	.word	0x000005f0


	//   ....[1]....
        /*0084*/ 	.word	0x00000640


	//----- nvinfo : EIATTR_CBANK_PARAM_SIZE
	.align		4
.L_55:
        /*0088*/ 	.byte	0x03, 0x19
        /*008a*/ 	.short	0x0024


	//----- nvinfo : EIATTR_PARAM_CBANK
	.align		4
        /*008c*/ 	.byte	0x04, 0x0a
        /*008e*/ 	.short	(.L_57 - .L_56)
	.align		4
.L_56:
        /*0090*/ 	.word	index@(.nv.constant0._Z21matrixMulSharedKernelPiS_S_iii)
        /*0094*/ 	.short	0x0380
        /*0096*/ 	.short	0x0024


	//----- nvinfo : EIATTR_SW_WAR
	.align		4
.L_57:
        /*0098*/ 	.byte	0x04, 0x36
        /*009a*/ 	.short	(.L_59 - .L_58)
.L_58:
        /*009c*/ 	.word	0x00000008
.L_59:


//--------------------- .nv.info._Z15matrixMulKernelPiS_S_iii --------------------------
	.section	.nv.info._Z15matrixMulKernelPiS_S_iii,"",@"SHT_CUDA_INFO"
	.sectionflags	@""
	.align	4


	//----- nvinfo : EIATTR_CUDA_API_VERSION
	.align		4
        /*0000*/ 	.byte	0x04, 0x37
        /*0002*/ 	.short	(.L_61 - .L_60)
.L_60:
        /*0004*/ 	.word	0x00000082


	//----- nvinfo : EIATTR_KPARAM_INFO
	.align		4
.L_61:
        /*0008*/ 	.byte	0x04, 0x17
        /*000a*/ 	.short	(.L_63 - .L_62)
.L_62:
        /*000c*/ 	.word	0x00000000
        /*0010*/ 	.short	0x0005
        /*0012*/ 	.short	0x0020
        /*0014*/ 	.byte	0x00, 0xf0, 0x11, 0x00


	//----- nvinfo : EIATTR_KPARAM_INFO
	.align		4
.L_63:
        /*0018*/ 	.byte	0x04, 0x17
        /*001a*/ 	.short	(.L_65 - .L_64)
.L_64:
        /*001c*/ 	.word	0x00000000
        /*0020*/ 	.short	0x0004
        /*0022*/ 	.short	0x001c
        /*0024*/ 	.byte	0x00, 0xf0, 0x11, 0x00


	//----- nvinfo : EIATTR_KPARAM_INFO
	.align		4
.L_65:
        /*0028*/ 	.byte	0x04, 0x17
        /*002a*/ 	.short	(.L_67 - .L_66)
.L_66:
        /*002c*/ 	.word	0x00000000
        /*0030*/ 	.short	0x0003
        /*0032*/ 	.short	0x0018
        /*0034*/ 	.byte	0x00, 0xf0, 0x11, 0x00


	//----- nvinfo : EIATTR_KPARAM_INFO
	.align		4
.L_67:
        /*0038*/ 	.byte	0x04, 0x17
        /*003a*/ 	.short	(.L_69 - .L_68)
.L_68:
        /*003c*/ 	.word	0x00000000
        /*0040*/ 	.short	0x0002
        /*0042*/ 	.short	0x0010
        /*0044*/ 	.byte	0x00, 0xf5, 0x21, 0x00


	//----- nvinfo : EIATTR_KPARAM_INFO
	.align		4
.L_69:
        /*0048*/ 	.byte	0x04, 0x17
        /*004a*/ 	.short	(.L_71 - .L_70)
.L_70:
        /*004c*/ 	.word	0x00000000
        /*0050*/ 	.short	0x0001
        /*0052*/ 	.short	0x0008
        /*0054*/ 	.byte	0x00, 0xf5, 0x21, 0x00


	//----- nvinfo : EIATTR_KPARAM_INFO
	.align		4
.L_71:
        /*0058*/ 	.byte	0x04, 0x17
        /*005a*/ 	.short	(.L_73 - .L_72)
.L_72:
        /*005c*/ 	.word	0x00000000
        /*0060*/ 	.short	0x0000
        /*0062*/ 	.short	0x0000
        /*0064*/ 	.byte	0x00, 0xf5, 0x21, 0x00


	//----- nvinfo : EIATTR_SPARSE_MMA_MASK
	.align		4
.L_73:
        /*0068*/ 	.byte	0x03, 0x50
        /*006a*/ 	.short	0x0000


	//----- nvinfo : EIATTR_MAXREG_COUNT
	.align		4
        /*006c*/ 	.byte	0x03, 0x1b
        /*006e*/ 	.short	0x00ff


	//----- nvinfo : EIATTR_MERCURY_ISA_VERSION
	.align		4
        /*0070*/ 	.byte	0x03, 0x5f
        /*0072*/ 	.short	0x0101


	//----- nvinfo : EIATTR_VRC_CTA_INIT_COUNT
	.align		4
        /*0074*/ 	.byte	0x02, 0x4a
	.zero		1
	.zero		1


	//----- nvinfo : EIATTR_EXIT_INSTR_OFFSETS
	.align		4
        /*0078*/ 	.byte	0x04, 0x1c
        /*007a*/ 	.short	(.L_75 - .L_74)


	//   ....[0]....
.L_74:
        /*007c*/ 	.word	0x000000d0


	//   ....[1]....
        /*0080*/ 	.word	0x000008e0


	//----- nvinfo : EIATTR_CBANK_PARAM_SIZE
	.align		4
.L_75:
        /*0084*/ 	.byte	0x03, 0x19
        /*0086*/ 	.short	0x0024


	//----- nvinfo : EIATTR_PARAM_CBANK
	.align		4
        /*0088*/ 	.byte	0x04, 0x0a
        /*008a*/ 	.short	(.L_77 - .L_76)
	.align		4
.L_76:
        /*008c*/ 	.word	index@(.nv.constant0._Z15matrixMulKernelPiS_S_iii)
        /*0090*/ 	.short	0x0380
        /*0092*/ 	.short	0x0024


	//----- nvinfo : EIATTR_SW_WAR
	.align		4
.L_77:
        /*0094*/ 	.byte	0x04, 0x36
        /*0096*/ 	.short	(.L_79 - .L_78)
.L_78:
        /*0098*/ 	.word	0x00000008
.L_79:


//--------------------- .nv.callgraph             --------------------------
	.section	.nv.callgraph,"",@"SHT_CUDA_CALLGRAPH"
	.align	4
	.sectionentsize	8
	.align		4
        /*0000*/ 	.word	0x00000000
	.align		4
        /*0004*/ 	.word	0xffffffff
	.align		4
        /*0008*/ 	.word	0x00000000
	.align		4
        /*000c*/ 	.word	0xfffffffe
	.align		4
        /*0010*/ 	.word	0x00000000
	.align		4
        /*0014*/ 	.word	0xfffffffd
	.align		4
        /*0018*/ 	.word	0x00000000
	.align		4
        /*001c*/ 	.word	0xfffffffc


//--------------------- .nv.constant3             --------------------------
	.section	.nv.constant3,"a",@progbits
	.align	4
.nv.constant3:
	.type		const_B,@object
	.size		const_B,(const_A - const_B)
const_B:
	.zero		16384
	.type		const_A,@object
	.size		const_A,(.L_1 - const_A)
const_A:
	.zero		16384
.L_1:


//--------------------- .text._Z26matrixMulConstMemoryKernelPiS_S_iii --------------------------
	.section	.text._Z26matrixMulConstMemoryKernelPiS_S_iii,"ax",@progbits
	.align	128
        .global         _Z26matrixMulConstMemoryKernelPiS_S_iii
        .type           _Z26matrixMulConstMemoryKernelPiS_S_iii,@function
        .size           _Z26matrixMulConstMemoryKernelPiS_S_iii,(.L_x_14 - _Z26matrixMulConstMemoryKernelPiS_S_iii)
        .other          _Z26matrixMulConstMemoryKernelPiS_S_iii,@"STO_CUDA_ENTRY STV_DEFAULT"
_Z26matrixMulConstMemoryKernelPiS_S_iii:
.text._Z26matrixMulConstMemoryKernelPiS_S_iii:
[----:B------:R-:W-:Y:S01]  /*0000*/  LDC R1, c[0x0][0x37c] ;  /* 0x0000df00ff017b82 */ /* 0x000fe20000000800 */
[----:B------:R-:W0:Y:S07]  /*0010*/  S2R R0, SR_TID.X ;  /* 0x0000000000007919 */ /* 0x000e2e0000002100 */
[----:B------:R-:W1:Y:S01]  /*0020*/  LDC R4, c[0x0][0x364] ;  /* 0x0000d900ff047b82 */ /* 0x000e620000000800 */
[----:B------:R-:W2:Y:S01]  /*0030*/  LDCU UR6, c[0x0][0x398] ;  /* 0x00007300ff0677ac */ /* 0x000ea20008000800 */
[----:B------:R-:W1:Y:S06]  /*0040*/  S2R R5, SR_TID.Y ;  /* 0x0000000000057919 */ /* 0x000e6c0000002200 */
[----:B------:R-:W0:Y:S08]  /*0050*/  S2UR UR5, SR_CTAID.X ;  /* 0x00000000000579c3 */ /* 0x000e300000002500 */
[----:B------:R-:W0:Y:S08]  /*0060*/  LDC R3, c[0x0][0x360] ;  /* 0x0000d800ff037b82 */ /* 0x000e300000000800 */
[----:B------:R-:W1:Y:S08]  /*0070*/  S2UR UR4, SR_CTAID.Y ;  /* 0x00000000000479c3 */ /* 0x000e700000002600 */
[----:B------:R-:W3:Y:S01]  /*0080*/  LDC R2, c[0x0][0x3a0] ;  /* 0x0000e800ff027b82 */ /* 0x000ee20000000800 */
[----:B0-----:R-:W-:-:S02]  /*0090*/  IMAD R3, R3, UR5, R0 ;  /* 0x0000000503037c24 */ /* 0x001fc4000f8e0200 */
[----:B-1----:R-:W-:-:S03]  /*00a0*/  IMAD R4, R4, UR4, R5 ;  /* 0x0000000404047c24 */ /* 0x002fc6000f8e0205 */
[----:B---3--:R-:W-:-:S04]  /*00b0*/  ISETP.GE.AND P0, PT, R3, R2, PT ;  /* 0x000000020300720c */ /* 0x008fc80003f06270 */
[----:B--2---:R-:W-:-:S13]  /*00c0*/  ISETP.GE.OR P0, PT, R4, UR6, P0 ;  /* 0x0000000604007c0c */ /* 0x004fda0008706670 */
[----:B------:R-:W-:Y:S05]  /*00d0*/  @P0 EXIT ;  /* 0x000000000000094d */ /* 0x000fea0003800000 */
[----:B------:R-:W0:Y:S01]  /*00e0*/  LDCU UR5, c[0x0][0x39c] ;  /* 0x00007380ff0577ac */ /* 0x000e220008000800 */
[----:B------:R-:W-:Y:S01]  /*00f0*/  HFMA2 R0, -RZ, RZ, 0, 0 ;  /* 0x00000000ff007431 */ /* 0x000fe200000001ff */
[----:B------:R-:W1:Y:S01]  /*0100*/  LDCU.64 UR8, c[0x0][0x358] ;  /* 0x00006b00ff0877ac */ /* 0x000e620008000a00 */
[----:B0-----:R-:W-:-:S09]  /*0110*/  UISETP.GE.AND UP0, UPT, UR5, 0x1, UPT ;  /* 0x000000010500788c */ /* 0x001fd2000bf06270 */
[----:B-1----:R-:W-:Y:S05]  /*0120*/  BRA.U !UP0, `(.L_x_0) ;  /* 0x0000000508b07547 */ /* 0x002fea000b800000 */
[----:B------:R-:W-:Y:S02]  /*0130*/  UISETP.GE.U32.AND UP1, UPT, UR5, 0x8, UPT ;  /* 0x000000080500788c */ /* 0x000fe4000bf26070 */
[----:B------:R-:W-:Y:S01]  /*0140*/  IMAD R5, R4, UR5, RZ ;  /* 0x0000000504057c24 */ /* 0x000fe2000f8e02ff */
[----:B------:R-:W-:Y:S01]  /*0150*/  ULOP3.LUT UR6, UR5, 0x7, URZ, 0xc0, !UPT ;  /* 0x0000000705067892 */ /* 0x000fe2000f8ec0ff */
[----:B------:R-:W-:Y:S01]  /*0160*/  MOV R0, RZ ;  /* 0x000000ff00007202 */ /* 0x000fe20000000f00 */
[----:B------:R-:W-:Y:S02]  /*0170*/  UMOV UR4, URZ ;  /* 0x000000ff00047c82 */ /* 0x000fe40008000000 */
[----:B------:R-:W-:Y:S02]  /*0180*/  UISETP.NE.AND UP0, UPT, UR6, URZ, UPT ;  /* 0x000000ff0600728c */ /* 0x000fe4000bf05270 */
[----:B------:R-:W-:Y:S09]  /*0190*/  BRA.U !UP1, `(.L_x_1) ;  /* 0x0000000109b07547 */ /* 0x000ff2000b800000 */
[----:B------:R-:W-:Y:S01]  /*01a0*/  MOV R6, 0x4000 ;  /* 0x0000400000067802 */ /* 0x000fe20000000f00 */
[----:B------:R-:W-:Y:S01]  /*01b0*/  HFMA2 R0, -RZ, RZ, 0, 0 ;  /* 0x00000000ff007431 */ /* 0x000fe200000001ff */
[----:B------:R-:W-:Y:S01]  /*01c0*/  ULOP3.LUT UR4, UR5, 0x7ffffff8, URZ, 0xc0, !UPT ;  /* 0x7ffffff805047892 */ /* 0x000fe2000f8ec0ff */
[----:B------:R-:W-:Y:S02]  /*01d0*/  MOV R7, R3 ;  /* 0x0000000300077202 */ /* 0x000fe40000000f00 */
[----:B------:R-:W-:Y:S01]  /*01e0*/  IMAD R6, R5, 0x4, R6 ;  /* 0x0000000405067824 */ /* 0x000fe200078e0206 */
[----:B------:R-:W-:-:S04]  /*01f0*/  UIADD3 UR7, UPT, UPT, -UR4, URZ, URZ ;  /* 0x000000ff04077290 */ /* 0x000fc8000fffe1ff */
[----:B------:R-:W-:-:S08]  /*0200*/  IADD3 R6, PT, PT, R6, 0x10, RZ ;  /* 0x0000001006067810 */ /* 0x000fd00007ffe0ff */
.L_x_2:
[----:B------:R-:W-:Y:S01]  /*0210*/  SHF.L.U32 R25, R7, 0x2, RZ ;  /* 0x0000000207197819 */ /* 0x000fe200000006ff */
[----:B------:R-:W0:Y:S01]  /*0220*/  LDC R9, c[0x3][R6+-0x10] ;  /* 0x00fffc0006097b82 */ /* 0x000e220000000800 */
[----:B------:R-:W-:Y:S01]  /*0230*/  UIADD3 UR7, UPT, UPT, UR7, 0x8, URZ ;  /* 0x0000000807077890 */ /* 0x000fe2000fffe0ff */
[C---:B------:R-:W-:Y:S02]  /*0240*/  LEA R7, R2.reuse, R7, 0x3 ;  /* 0x0000000702077211 */ /* 0x040fe400078e18ff */
[----:B------:R-:W-:Y:S01]  /*0250*/  IMAD R27, R2, 0x4, R25 ;  /* 0x00000004021b7824 */ /* 0x000fe200078e0219 */
[----:B------:R-:W-:-:S03]  /*0260*/  UISETP.NE.AND UP1, UPT, UR7, URZ, UPT ;  /* 0x000000ff0700728c */ /* 0x000fc6000bf25270 */
[C---:B------:R-:W-:Y:S01]  /*0270*/  IMAD R23, R2.reuse, 0x4, R27 ;  /* 0x0000000402177824 */ /* 0x040fe200078e021b */
[----:B------:R-:W0:Y:S04]  /*0280*/  LDC R22, c[0x3][R25] ;  /* 0x00c0000019167b82 */ /* 0x000e280000000800 */
[----:B------:R-:W-:-:S04]  /*0290*/  LEA R29, R2, R23, 0x2 ;  /* 0x00000017021d7211 */ /* 0x000fc800078e10ff */
[----:B------:R-:W1:Y:S01]  /*02a0*/  LDC R13, c[0x3][R6+-0xc] ;  /* 0x00fffd00060d7b82 */ /* 0x000e620000000800 */
[----:B------:R-:W-:-:S04]  /*02b0*/  IMAD R21, R2, 0x4, R29 ;  /* 0x0000000402157824 */ /* 0x000fc800078e021d */
[----:B------:R-:W-:-:S03]  /*02c0*/  IMAD R19, R2, 0x4, R21 ;  /* 0x0000000402137824 */ /* 0x000fc600078e0215 */
[----:B------:R-:W1:Y:S02]  /*02d0*/  LDC R20, c[0x3][R27] ;  /* 0x00c000001b147b82 */ /* 0x000e640000000800 */
[----:B------:R-:W-:-:S04]  /*02e0*/  LEA R24, R2, R19, 0x2 ;  /* 0x0000001302187211 */ /* 0x000fc800078e10ff */
[----:B------:R-:W-:Y:S02]  /*02f0*/  LEA R17, R2, R24, 0x2 ;  /* 0x0000001802117211 */ /* 0x000fe400078e10ff */
[----:B------:R-:W2:Y:S08]  /*0300*/  LDC R12, c[0x3][R6+-0x8] ;  /* 0x00fffe00060c7b82 */ /* 0x000eb00000000800 */
[----:B------:R-:W2:Y:S08]  /*0310*/  LDC R23, c[0x3][R23] ;  /* 0x00c0000017177b82 */ /* 0x000eb00000000800 */
[----:B------:R-:W3:Y:S08]  /*0320*/  LDC R11, c[0x3][R6+-0x4] ;  /* 0x00ffff00060b7b82 */ /* 0x000ef00000000800 */
[----:B------:R-:W3:Y:S01]  /*0330*/  LDC R18, c[0x3][R29] ;  /* 0x00c000001d127b82 */ /* 0x000ee20000000800 */
[----:B0-----:R-:W-:-:S07]  /*0340*/  IMAD R9, R9, R22, R0 ;  /* 0x0000001609097224 */ /* 0x001fce00078e0200 */
[----:B------:R-:W0:Y:S08]  /*0350*/  LDC R10, c[0x3][R6] ;  /* 0x00c00000060a7b82 */ /* 0x000e300000000800 */
[----:B------:R-:W0:Y:S01]  /*0360*/  LDC R21, c[0x3][R21] ;  /* 0x00c0000015157b82 */ /* 0x000e220000000800 */
[----:B-1----:R-:W-:-:S07]  /*0370*/  IMAD R9, R13, R20, R9 ;  /* 0x000000140d097224 */ /* 0x002fce00078e0209 */
[----:B------:R1:W4:Y:S08]  /*0380*/  LDC R8, c[0x3][R6+0x4] ;  /* 0x00c0010006087b82 */ /* 0x0003300000000800 */
[----:B------:R-:W4:Y:S01]  /*0390*/  LDC R19, c[0x3][R19] ;  /* 0x00c0000013137b82 */ /* 0x000f220000000800 */
[----:B--2---:R-:W-:-:S07]  /*03a0*/  IMAD R9, R12, R23, R9 ;  /* 0x000000170c097224 */ /* 0x004fce00078e0209 */
[----:B------:R1:W2:Y:S08]  /*03b0*/  LDC R14, c[0x3][R6+0x8] ;  /* 0x00c00200060e7b82 */ /* 0x0002b00000000800 */
[----:B------:R-:W2:Y:S01]  /*03c0*/  LDC R15, c[0x3][R24] ;  /* 0x00c00000180f7b82 */ /* 0x000ea20000000800 */
[----:B---3--:R-:W-:-:S07]  /*03d0*/  IMAD R9, R11, R18, R9 ;  /* 0x000000120b097224 */ /* 0x008fce00078e0209 */
[----:B------:R1:W3:Y:S08]  /*03e0*/  LDC R16, c[0x3][R6+0xc] ;  /* 0x00c0030006107b82 */ /* 0x0002f00000000800 */
[----:B------:R-:W3:Y:S01]  /*03f0*/  LDC R17, c[0x3][R17] ;  /* 0x00c0000011117b82 */ /* 0x000ee20000000800 */
[----:B0-----:R-:W-:Y:S01]  /*0400*/  IMAD R9, R10, R21, R9 ;  /* 0x000000150a097224 */ /* 0x001fe200078e0209 */
[----:B-1----:R-:W-:-:S03]  /*0410*/  IADD3 R6, PT, PT, R6, 0x20, RZ ;  /* 0x0000002006067810 */ /* 0x002fc60007ffe0ff */
[----:B----4-:R-:W-:-:S04]  /*0420*/  IMAD R8, R8, R19, R9 ;  /* 0x0000001308087224 */ /* 0x010fc800078e0209 */
[----:B--2---:R-:W-:-:S04]  /*0430*/  IMAD R8, R14, R15, R8 ;  /* 0x0000000f0e087224 */ /* 0x004fc800078e0208 */
[----:B---3--:R-:W-:Y:S01]  /*0440*/  IMAD R0, R16, R17, R8 ;  /* 0x0000001110007224 */ /* 0x008fe200078e0208 */
[----:B------:R-:W-:Y:S06]  /*0450*/  BRA.U UP1, `(.L_x_2) ;  /* 0xfffffffd016c7547 */ /* 0x000fec000b83ffff */
.L_x_1:
[----:B------:R-:W-:Y:S05]  /*0460*/  BRA.U !UP0, `(.L_x_0) ;  /* 0x0000000108e07547 */ /* 0x000fea000b800000 */
[----:B------:R-:W-:Y:S02]  /*0470*/  UISETP.GE.U32.AND UP0, UPT, UR6, 0x4, UPT ;  /* 0x000000040600788c */ /* 0x000fe4000bf06070 */
[----:B------:R-:W-:-:S04]  /*0480*/  ULOP3.LUT UR7, UR5, 0x3, URZ, 0xc0, !UPT ;  /* 0x0000000305077892 */ /* 0x000fc8000f8ec0ff */
[----:B------:R-:W-:-:S03]  /*0490*/  UISETP.NE.AND UP1, UPT, UR7, URZ, UPT ;  /* 0x000000ff0700728c */ /* 0x000fc6000bf25270 */
[----:B------:R-:W-:Y:S08]  /*04a0*/  BRA.U !UP0, `(.L_x_3) ;  /* 0x00000001085c7547 */ /* 0x000ff0000b800000 */
[----:B------:R-:W-:Y:S01]  /*04b0*/  IMAD R7, R2, UR4, R3 ;  /* 0x0000000402077c24 */ /* 0x000fe2000f8e0203 */
[C---:B------:R-:W-:Y:S01]  /*04c0*/  IADD3 R6, PT, PT, R5.reuse, UR4, RZ ;  /* 0x0000000405067c10 */ /* 0x040fe2000fffe0ff */
[----:B------:R-:W-:Y:S01]  /*04d0*/  UMOV UR6, 0x4000 ;  /* 0x0000400000067882 */ /* 0x000fe20000000000 */
[----:B------:R-:W-:Y:S01]  /*04e0*/  IADD3 R16, PT, PT, R5, UR4, RZ ;  /* 0x0000000405107c10 */ /* 0x000fe2000fffe0ff */
[----:B------:R-:W-:Y:S01]  /*04f0*/  UIADD3 UR4, UPT, UPT, UR4, 0x4, URZ ;  /* 0x0000000404047890 */ /* 0x000fe2000fffe0ff */
[----:B------:R-:W-:Y:S02]  /*0500*/  SHF.L.U32 R9, R7, 0x2, RZ ;  /* 0x0000000207097819 */ /* 0x000fe400000006ff */
[----:B------:R-:W-:Y:S02]  /*0510*/  LEA R6, R6, UR6, 0x2 ;  /* 0x0000000606067c11 */ /* 0x000fe4000f8e10ff */
[----:B------:R-:W-:Y:S01]  /*0520*/  SHF.L.U32 R16, R16, 0x2, RZ ;  /* 0x0000000210107819 */ /* 0x000fe200000006ff */
[C---:B------:R-:W-:Y:S01]  /*0530*/  IMAD R11, R2.reuse, 0x4, R9 ;  /* 0x00000004020b7824 */ /* 0x040fe200078e0209 */
[----:B------:R-:W0:Y:S03]  /*0540*/  LDC R7, c[0x3][R6] ;  /* 0x00c0000006077b82 */ /* 0x000e260000000800 */
[----:B------:R-:W-:-:S05]  /*0550*/  IMAD R13, R2, 0x4, R11 ;  /* 0x00000004020d7824 */ /* 0x000fca00078e020b */
[----:B------:R-:W0:Y:S01]  /*0560*/  LDC R9, c[0x3][R9] ;  /* 0x00c0000009097b82 */ /* 0x000e220000000800 */
[----:B------:R-:W-:-:S07]  /*0570*/  LEA R15, R2, R13, 0x2 ;  /* 0x0000000d020f7211 */ /* 0x000fce00078e10ff */
[----:B------:R-:W1:Y:S08]  /*0580*/  LDC R8, c[0x3][R16+0x4004] ;  /* 0x00d0010010087b82 */ /* 0x000e700000000800 */
[----:B------:R-:W1:Y:S08]  /*0590*/  LDC R11, c[0x3][R11] ;  /* 0x00c000000b0b7b82 */ /* 0x000e700000000800 */
[----:B------:R-:W2:Y:S08]  /*05a0*/  LDC R10, c[0x3][R16+0x4008] ;  /* 0x00d00200100a7b82 */ /* 0x000eb00000000800 */
[----:B------:R-:W2:Y:S08]  /*05b0*/  LDC R12, c[0x3][R13] ;  /* 0x00c000000d0c7b82 */ /* 0x000eb00000000800 */
[----:B------:R-:W3:Y:S08]  /*05c0*/  LDC R14, c[0x3][R16+0x400c] ;  /* 0x00d00300100e7b82 */ /* 0x000ef00000000800 */
[----:B------:R-:W3:Y:S01]  /*05d0*/  LDC R15, c[0x3][R15] ;  /* 0x00c000000f0f7b82 */ /* 0x000ee20000000800 */
[----:B0-----:R-:W-:-:S04]  /*05e0*/  IMAD R7, R7, R9, R0 ;  /* 0x0000000907077224 */ /* 0x001fc800078e0200 */
[----:B-1----:R-:W-:-:S04]  /*05f0*/  IMAD R7, R8, R11, R7 ;  /* 0x0000000b08077224 */ /* 0x002fc800078e0207 */
[----:B--2---:R-:W-:-:S04]  /*0600*/  IMAD R7, R10, R12, R7 ;  /* 0x0000000c0a077224 */ /* 0x004fc800078e0207 */
[----:B---3--:R-:W-:-:S07]  /*0610*/  IMAD R0, R14, R15, R7 ;  /* 0x0000000f0e007224 */ /* 0x008fce00078e0207 */
.L_x_3:
[----:B------:R-:W-:Y:S05]  /*0620*/  BRA.U !UP1, `(.L_x_0) ;  /* 0x0000000109707547 */ /* 0x000fea000b800000 */
[----:B------:R-:W-:Y:S02]  /*0630*/  UISETP.NE.AND UP0, UPT, UR7, 0x1, UPT ;  /* 0x000000010700788c */ /* 0x000fe4000bf05270 */
[----:B------:R-:W-:-:S04]  /*0640*/  ULOP3.LUT UR5, UR5, 0x1, URZ, 0xc0, !UPT ;  /* 0x0000000105057892 */ /* 0x000fc8000f8ec0ff */
[----:B------:R-:W-:-:S03]  /*0650*/  UISETP.NE.U32.AND UP1, UPT, UR5, 0x1, UPT ;  /* 0x000000010500788c */ /* 0x000fc6000bf25070 */
        /* <DEDUP_REMOVED lines=8> */
[----:B------:R-:W-:Y:S02]  /*06e0*/  LEA R12, R2, R9, 0x2 ;  /* 0x00000009020c7211 */ /* 0x000fe400078e10ff */
[----:B------:R-:W-:Y:S01]  /*06f0*/  SHF.L.U32 R10, R8, 0x2, RZ ;  /* 0x00000002080a7819 */ /* 0x000fe200000006ff */
[----:B------:R-:W0:Y:S08]  /*0700*/  LDC R7, c[0x3][R6] ;  /* 0x00c0000006077b82 */ /* 0x000e300000000800 */
[----:B------:R-:W0:Y:S08]  /*0710*/  LDC R8, c[0x3][R9] ;  /* 0x00c0000009087b82 */ /* 0x000e300000000800 */
[----:B------:R-:W1:Y:S08]  /*0720*/  LDC R11, c[0x3][R10+0x4004] ;  /* 0x00d001000a0b7b82 */ /* 0x000e700000000800 */
[----:B------:R-:W1:Y:S01]  /*0730*/  LDC R12, c[0x3][R12] ;  /* 0x00c000000c0c7b82 */ /* 0x000e620000000800 */
[----:B0-----:R-:W-:-:S04]  /*0740*/  IMAD R0, R7, R8, R0 ;  /* 0x0000000807007224 */ /* 0x001fc800078e0200 */
[----:B-1----:R-:W-:-:S07]  /*0750*/  IMAD R0, R11, R12, R0 ;  /* 0x0000000c0b007224 */ /* 0x002fce00078e0200 */
.L_x_4:
[----:B------:R-:W-:Y:S05]  /*0760*/  BRA.U UP1, `(.L_x_0) ;  /* 0x0000000101207547 */ /* 0x000fea000b800000 */
[----:B------:R-:W-:Y:S01]  /*0770*/  IMAD R6, R2, UR4, R3 ;  /* 0x0000000402067c24 */ /* 0x000fe2000f8e0203 */
[----:B------:R-:W-:Y:S01]  /*0780*/  IADD3 R5, PT, PT, R5, UR4, RZ ;  /* 0x0000000405057c10 */ /* 0x000fe2000fffe0ff */
[----:B------:R-:W-:-:S03]  /*0790*/  UMOV UR4, 0x4000 ;  /* 0x0000400000047882 */ /* 0x000fc60000000000 */
[----:B------:R-:W-:Y:S02]  /*07a0*/  LEA R5, R5, UR4, 0x2 ;  /* 0x0000000405057c11 */ /* 0x000fe4000f8e10ff */
[----:B------:R-:W-:-:S04]  /*07b0*/  SHF.L.U32 R6, R6, 0x2, RZ ;  /* 0x0000000206067819 */ /* 0x000fc800000006ff */
[----:B------:R-:W0:Y:S08]  /*07c0*/  LDC R5, c[0x3][R5] ;  /* 0x00c0000005057b82 */ /* 0x000e300000000800 */
[----:B------:R-:W0:Y:S02]  /*07d0*/  LDC R6, c[0x3][R6] ;  /* 0x00c0000006067b82 */ /* 0x000e240000000800 */
[----:B0-----:R-:W-:-:S07]  /*07e0*/  IMAD R0, R5, R6, R0 ;  /* 0x0000000605007224 */ /* 0x001fce00078e0200 */
.L_x_0:
[----:B------:R-:W0:Y:S01]  /*07f0*/  LDC.64 R6, c[0x0][0x390] ;  /* 0x0000e400ff067b82 */ /* 0x000e220000000a00 */
[----:B------:R-:W-:-:S04]  /*0800*/  IMAD R3, R4, R2, R3 ;  /* 0x0000000204037224 */ /* 0x000fc800078e0203 */
[----:B0-----:R-:W-:-:S05]  /*0810*/  IMAD.WIDE R2, R3, 0x4, R6 ;  /* 0x0000000403027825 */ /* 0x001fca00078e0206 */
[----:B------:R-:W-:Y:S01]  /*0820*/  STG.E desc[UR8][R2.64], R0 ;  /* 0x0000000002007986 */ /* 0x000fe2000c101908 */
[----:B------:R-:W-:Y:S05]  /*0830*/  EXIT ;  /* 0x000000000000794d */ /* 0x000fea0003800000 */
.L_x_5:
[----:B------:R-:W-:-:S00]  /*0840*/  BRA `(.L_x_5) ;  /* 0xfffffffc00fc7947 */ /* 0x000fc0000383ffff */
[----:B------:R-:W-:-:S00]  /*0850*/  NOP ;  /* 0x0000000000007918 */ /* 0x000fc00000000000 */
        /* <DEDUP_REMOVED lines=10> */
.L_x_14:


//--------------------- .text._Z21matrixMulSharedKernelPiS_S_iii --------------------------
	.section	.text._Z21matrixMulSharedKernelPiS_S_iii,"ax",@progbits
	.align	128
        .global         _Z21matrixMulSharedKernelPiS_S_iii
        .type           _Z21matrixMulSharedKernelPiS_S_iii,@function
        .size           _Z21matrixMulSharedKernelPiS_S_iii,(.L_x_15 - _Z21matrixMulSharedKernelPiS_S_iii)
        .other          _Z21matrixMulSharedKernelPiS_S_iii,@"STO_CUDA_ENTRY STV_DEFAULT"
_Z21matrixMulSharedKernelPiS_S_iii:
.text._Z21matrixMulSharedKernelPiS_S_iii:
[----:B------:R-:W-:Y:S01]  /*0000*/  LDC R1, c[0x0][0x37c] ;  /* 0x0000df00ff017b82 */ /* 0x000fe20000000800 */
[----:B------:R-:W0:Y:S01]  /*0010*/  S2R R0, SR_TID.Y ;  /* 0x0000000000007919 */ /* 0x000e220000002200 */
[----:B------:R-:W1:Y:S06]  /*0020*/  LDCU UR10, c[0x0][0x39c] ;  /* 0x00007380ff0a77ac */ /* 0x000e6c0008000800 */
[----:B------:R-:W0:Y:S01]  /*0030*/  LDC R2, c[0x0][0x364] ;  /* 0x0000d900ff027b82 */ /* 0x000e220000000800 */
[----:B------:R-:W-:Y:S01]  /*0040*/  HFMA2 R21, -RZ, RZ, 0, 0 ;  /* 0x00000000ff157431 */ /* 0x000fe200000001ff */
[----:B------:R-:W2:Y:S01]  /*0050*/  S2R R13, SR_TID.X ;  /* 0x00000000000d7919 */ /* 0x000ea20000002100 */
[----:B------:R-:W3:Y:S01]  /*0060*/  LDCU UR14, c[0x0][0x3a0] ;  /* 0x00007400ff0e77ac */ /* 0x000ee20008000800 */
[----:B------:R-:W4:Y:S04]  /*0070*/  LDCU.64 UR8, c[0x0][0x358] ;  /* 0x00006b00ff0877ac */ /* 0x000f280008000a00 */
[----:B------:R-:W0:Y:S08]  /*0080*/  S2UR UR4, SR_CTAID.Y ;  /* 0x00000000000479c3 */ /* 0x000e300000002600 */
[----:B------:R-:W2:Y:S01]  /*0090*/  S2UR UR5, SR_CTAID.X ;  /* 0x00000000000579c3 */ /* 0x000ea20000002500 */
[----:B-1----:R-:W-:-:S07]  /*00a0*/  UISETP.GE.AND UP0, UPT, UR10, 0x1, UPT ;  /* 0x000000010a00788c */ /* 0x002fce000bf06270 */
[----:B------:R-:W2:Y:S01]  /*00b0*/  LDC R3, c[0x0][0x360] ;  /* 0x0000d800ff037b82 */ /* 0x000ea20000000800 */
[----:B0-----:R-:W-:Y:S02]  /*00c0*/  IMAD R2, R2, UR4, R0 ;  /* 0x0000000402027c24 */ /* 0x001fe4000f8e0200 */
[----:B--2---:R-:W-:Y:S01]  /*00d0*/  IMAD R3, R3, UR5, R13 ;  /* 0x0000000503037c24 */ /* 0x004fe2000f8e020d */
[----:B---34-:R-:W-:Y:S06]  /*00e0*/  BRA.U !UP0, `(.L_x_6) ;  /* 0x0000000508347547 */ /* 0x018fec000b800000 */
[----:B------:R-:W0:Y:S01]  /*00f0*/  S2UR UR7, SR_CgaCtaId ;  /* 0x00000000000779c3 */ /* 0x000e220000008800 */
[----:B------:R-:W1:Y:S01]  /*0100*/  LDCU UR11, c[0x0][0x3a0] ;  /* 0x00007400ff0b77ac */ /* 0x000e620008000800 */
[----:B------:R-:W-:Y:S01]  /*0110*/  MOV R21, RZ ;  /* 0x000000ff00157202 */ /* 0x000fe20000000f00 */
[----:B------:R-:W-:Y:S01]  /*0120*/  IMAD R14, R2, UR10, R13 ;  /* 0x0000000a020e7c24 */ /* 0x000fe2000f8e020d */
[----:B------:R-:W-:Y:S01]  /*0130*/  UMOV UR5, 0x400 ;  /* 0x0000040000057882 */ /* 0x000fe20000000000 */
[----:B------:R-:W-:-:S03]  /*0140*/  UIADD3 UR4, UPT, UPT, UR10, 0xf, URZ ;  /* 0x0000000f0a047890 */ /* 0x000fc6000fffe0ff */
[----:B------:R-:W2:Y:S01]  /*0150*/  LDC R12, c[0x0][0x3a0] ;  /* 0x0000e800ff0c7b82 */ /* 0x000ea20000000800 */
[----:B------:R-:W-:Y:S02]  /*0160*/  UIADD3 UR6, UPT, UPT, UR5, 0x400, URZ ;  /* 0x0000040005067890 */ /* 0x000fe4000fffe0ff */
[----:B------:R-:W-:Y:S01]  /*0170*/  USHF.R.U32.HI UR4, URZ, 0x4, UR4 ;  /* 0x00000004ff047899 */ /* 0x000fe20008011604 */
[----:B------:R-:W3:Y:S03]  /*0180*/  LDCU.64 UR12, c[0x0][0x398] ;  /* 0x00007300ff0c77ac */ /* 0x000ee60008000a00 */
[----:B------:R-:W-:Y:S01]  /*0190*/  UIADD3 UR4, UPT, UPT, -UR4, URZ, URZ ;  /* 0x000000ff04047290 */ /* 0x000fe2000fffe1ff */
[----:B-1----:R-:W-:Y:S01]  /*01a0*/  IMAD R19, R0, UR11, R3 ;  /* 0x0000000b00137c24 */ /* 0x002fe2000f8e0203 */
[----:B0-----:R-:W-:Y:S02]  /*01b0*/  ULEA UR5, UR7, UR5, 0x18 ;  /* 0x0000000507057291 */ /* 0x001fe4000f8ec0ff */
[----:B------:R-:W-:-:S04]  /*01c0*/  ULEA UR6, UR7, UR6, 0x18 ;  /* 0x0000000607067291 */ /* 0x000fc8000f8ec0ff */
[C---:B------:R-:W-:Y:S02]  /*01d0*/  LEA R16, R0.reuse, UR5, 0x6 ;  /* 0x0000000500107c11 */ /* 0x040fe4000f8e30ff */
[C---:B------:R-:W-:Y:S02]  /*01e0*/  LEA R15, R13.reuse, UR6, 0x2 ;  /* 0x000000060d0f7c11 */ /* 0x040fe4000f8e10ff */
[----:B------:R-:W-:Y:S02]  /*01f0*/  LEA R18, R13, R16, 0x2 ;  /* 0x000000100d127211 */ /* 0x000fe400078e10ff */
[----:B---3--:R-:W-:-:S07]  /*0200*/  LEA R17, R0, R15, 0x6 ;  /* 0x0000000f00117211 */ /* 0x008fce00078e30ff */
.L_x_7:
[----:B------:R-:W-:Y:S01]  /*0210*/  ISETP.GE.U32.AND P1, PT, R13, UR13, PT ;  /* 0x0000000d0d007c0c */ /* 0x000fe2000bf26070 */
[----:B------:R-:W-:Y:S01]  /*0220*/  HFMA2 R22, -RZ, RZ, 0, 0 ;  /* 0x00000000ff167431 */ /* 0x000fe200000001ff */
[----:B------:R-:W-:Y:S02]  /*0230*/  ISETP.GE.U32.AND P0, PT, R0, UR13, PT ;  /* 0x0000000d00007c0c */ /* 0x000fe4000bf06070 */
[----:B------:R-:W-:Y:S02]  /*0240*/  ISETP.GE.OR P1, PT, R2, UR12, P1 ;  /* 0x0000000c02007c0c */ /* 0x000fe40008f26670 */
[----:B--2---:R-:W-:Y:S02]  /*0250*/  ISETP.GE.OR P0, PT, R3, R12, P0 ;  /* 0x0000000c0300720c */ /* 0x004fe40000706670 */
[----:B------:R-:W-:-:S09]  /*0260*/  MOV R29, RZ ;  /* 0x000000ff001d7202 */ /* 0x000fd20000000f00 */
[----:B------:R-:W0:Y:S08]  /*0270*/  @!P1 LDC.64 R6, c[0x0][0x380] ;  /* 0x0000e000ff069b82 */ /* 0x000e300000000a00 */
[----:B------:R-:W1:Y:S01]  /*0280*/  @!P0 LDC.64 R4, c[0x0][0x388] ;  /* 0x0000e200ff048b82 */ /* 0x000e620000000a00 */
[----:B0-----:R-:W-:-:S05]  /*0290*/  @!P1 IMAD.WIDE.U32 R6, R14, 0x4, R6 ;  /* 0x000000040e069825 */ /* 0x001fca00078e0006 */
[----:B------:R-:W2:Y:S01]  /*02a0*/  @!P1 LDG.E R29, desc[UR8][R6.64] ;  /* 0x00000008061d9981 */ /* 0x000ea2000c1e1900 */
[----:B-1----:R-:W-:-:S05]  /*02b0*/  @!P0 IMAD.WIDE.U32 R24, R19, 0x4, R4 ;  /* 0x0000000413188825 */ /* 0x002fca00078e0004 */
[----:B------:R-:W3:Y:S01]  /*02c0*/  @!P0 LDG.E R22, desc[UR8][R24.64] ;  /* 0x0000000818168981 */ /* 0x000ee2000c1e1900 */
[----:B------:R-:W-:-:S04]  /*02d0*/  UIADD3 UR4, UPT, UPT, UR4, 0x1, URZ ;  /* 0x0000000104047890 */ /* 0x000fc8000fffe0ff */
[----:B------:R-:W-:Y:S01]  /*02e0*/  UISETP.NE.AND UP0, UPT, UR4, URZ, UPT ;  /* 0x000000ff0400728c */ /* 0x000fe2000bf05270 */
[----:B------:R-:W-:Y:S02]  /*02f0*/  IADD3 R0, PT, PT, R0, 0x10, RZ ;  /* 0x0000001000007810 */ /* 0x000fe40007ffe0ff */
[----:B------:R-:W-:Y:S02]  /*0300*/  IADD3 R13, PT, PT, R13, 0x10, RZ ;  /* 0x000000100d0d7810 */ /* 0x000fe40007ffe0ff */
[----:B------:R-:W-:Y:S02]  /*0310*/  IADD3 R14, PT, PT, R14, 0x10, RZ ;  /* 0x000000100e0e7810 */ /* 0x000fe40007ffe0ff */
[----:B------:R-:W-:Y:S01]  /*0320*/  LEA R19, R12, R19, 0x4 ;  /* 0x000000130c137211 */ /* 0x000fe200078e20ff */
[----:B--2---:R-:W-:Y:S04]  /*0330*/  STS [R18], R29 ;  /* 0x0000001d12007388 */ /* 0x004fe80000000800 */
[----:B---3--:R-:W-:Y:S01]  /*0340*/  STS [R17], R22 ;  /* 0x0000001611007388 */ /* 0x008fe20000000800 */
[----:B------:R-:W-:Y:S06]  /*0350*/  BAR.SYNC.DEFER_BLOCKING 0x0 ;  /* 0x0000000000007b1d */ /* 0x000fec0000010000 */
[----:B------:R-:W-:Y:S04]  /*0360*/  LDS R28, [R15] ;  /* 0x000000000f1c7984 */ /* 0x000fe80000000800 */
[----:B------:R-:W0:Y:S04]  /*0370*/  LDS.128 R8, [R16] ;  /* 0x0000000010087984 */ /* 0x000e280000000c00 */
[----:B------:R-:W1:Y:S04]  /*0380*/  LDS R24, [R15+0x40] ;  /* 0x000040000f187984 */ /* 0x000e680000000800 */
[----:B------:R-:W2:Y:S04]  /*0390*/  LDS R27, [R15+0x80] ;  /* 0x000080000f1b7984 */ /* 0x000ea80000000800 */
[----:B------:R-:W3:Y:S04]  /*03a0*/  LDS R26, [R15+0xc0] ;  /* 0x0000c0000f1a7984 */ /* 0x000ee80000000800 */
[----:B------:R-:W-:Y:S04]  /*03b0*/  LDS R23, [R15+0x100] ;  /* 0x000100000f177984 */ /* 0x000fe80000000800 */
[----:B------:R-:W4:Y:S04]  /*03c0*/  LDS.128 R4, [R16+0x10] ;  /* 0x0000100010047984 */ /* 0x000f280000000c00 */
[----:B------:R-:W5:Y:S04]  /*03d0*/  LDS R20, [R15+0x140] ;  /* 0x000140000f147984 */ /* 0x000f680000000800 */
[----:B------:R-:W5:Y:S04]  /*03e0*/  LDS R25, [R15+0x180] ;  /* 0x000180000f197984 */ /* 0x000f680000000800 */
[----:B------:R-:W5:Y:S01]  /*03f0*/  LDS R22, [R15+0x1c0] ;  /* 0x0001c0000f167984 */ /* 0x000f620000000800 */
[----:B0-----:R-:W-:-:S03]  /*0400*/  IMAD R8, R8, R28, R21 ;  /* 0x0000001c08087224 */ /* 0x001fc600078e0215 */
[----:B------:R-:W-:Y:S01]  /*0410*/  LDS R21, [R15+0x200] ;  /* 0x000200000f157984 */ /* 0x000fe20000000800 */
[----:B-1----:R-:W-:-:S03]  /*0420*/  IMAD R8, R24, R9, R8 ;  /* 0x0000000918087224 */ /* 0x002fc600078e0208 */
[----:B------:R-:W-:Y:S01]  /*0430*/  LDS R24, [R15+0x240] ;  /* 0x000240000f187984 */ /* 0x000fe20000000800 */
[----:B--2---:R-:W-:-:S04]  /*0440*/  IMAD R8, R27, R10, R8 ;  /* 0x0000000a1b087224 */ /* 0x004fc800078e0208 */
[----:B---3--:R-:W-:Y:S02]  /*0450*/  IMAD R26, R26, R11, R8 ;  /* 0x0000000b1a1a7224 */ /* 0x008fe400078e0208 */
[----:B------:R-:W0:Y:S02]  /*0460*/  LDS.128 R8, [R16+0x20] ;  /* 0x0000200010087984 */ /* 0x000e240000000c00 */
[----:B----4-:R-:W-:Y:S02]  /*0470*/  IMAD R4, R4, R23, R26 ;  /* 0x0000001704047224 */ /* 0x010fe400078e021a */
[----:B------:R-:W1:Y:S02]  /*0480*/  LDS R23, [R15+0x280] ;  /* 0x000280000f177984 */ /* 0x000e640000000800 */
[----:B-----5:R-:W-:Y:S02]  /*0490*/  IMAD R4, R20, R5, R4 ;  /* 0x0000000514047224 */ /* 0x020fe400078e0204 */
[----:B------:R-:W2:Y:S02]  /*04a0*/  LDS R20, [R15+0x2c0] ;  /* 0x0002c0000f147984 */ /* 0x000ea40000000800 */
[----:B------:R-:W-:-:S02]  /*04b0*/  IMAD R4, R25, R6, R4 ;  /* 0x0000000619047224 */ /* 0x000fc400078e0204 */
[----:B------:R-:W-:Y:S02]  /*04c0*/  LDS R25, [R15+0x300] ;  /* 0x000300000f197984 */ /* 0x000fe40000000800 */
[----:B------:R-:W-:Y:S02]  /*04d0*/  IMAD R26, R22, R7, R4 ;  /* 0x00000007161a7224 */ /* 0x000fe400078e0204 */
[----:B------:R-:W3:Y:S04]  /*04e0*/  LDS.128 R4, [R16+0x30] ;  /* 0x0000300010047984 */ /* 0x000ee80000000c00 */
[----:B------:R-:W4:Y:S01]  /*04f0*/  LDS R22, [R15+0x340] ;  /* 0x000340000f167984 */ /* 0x000f220000000800 */
[----:B0-----:R-:W-:-:S03]  /*0500*/  IMAD R26, R8, R21, R26 ;  /* 0x00000015081a7224 */ /* 0x001fc600078e021a */
[----:B------:R-:W0:Y:S04]  /*0510*/  LDS R21, [R15+0x380] ;  /* 0x000380000f157984 */ /* 0x000e280000000800 */
[----:B------:R-:W5:Y:S01]  /*0520*/  LDS R8, [R15+0x3c0] ;  /* 0x0003c0000f087984 */ /* 0x000f620000000800 */
[----:B------:R-:W-:-:S04]  /*0530*/  IMAD R9, R24, R9, R26 ;  /* 0x0000000918097224 */ /* 0x000fc800078e021a */
[----:B-1----:R-:W-:-:S04]  /*0540*/  IMAD R9, R23, R10, R9 ;  /* 0x0000000a17097224 */ /* 0x002fc800078e0209 */
[----:B--2---:R-:W-:-:S04]  /*0550*/  IMAD R9, R20, R11, R9 ;  /* 0x0000000b14097224 */ /* 0x004fc800078e0209 */
[----:B---3--:R-:W-:-:S04]  /*0560*/  IMAD R4, R4, R25, R9 ;  /* 0x0000001904047224 */ /* 0x008fc800078e0209 */
[----:B----4-:R-:W-:-:S04]  /*0570*/  IMAD R4, R22, R5, R4 ;  /* 0x0000000516047224 */ /* 0x010fc800078e0204 */
[----:B0-----:R-:W-:-:S04]  /*0580*/  IMAD R21, R21, R6, R4 ;  /* 0x0000000615157224 */ /* 0x001fc800078e0204 */
[----:B-----5:R-:W-:Y:S01]  /*0590*/  IMAD R21, R8, R7, R21 ;  /* 0x0000000708157224 */ /* 0x020fe200078e0215 */
[----:B------:R-:W-:Y:S06]  /*05a0*/  BAR.SYNC.DEFER_BLOCKING 0x0 ;  /* 0x0000000000007b1d */ /* 0x000fec0000010000 */
[----:B------:R-:W-:Y:S05]  /*05b0*/  BRA.U UP0, `(.L_x_7) ;  /* 0xfffffffd00147547 */ /* 0x000fea000b83ffff */
.L_x_6:
[----:B------:R-:W0:Y:S01]  /*05c0*/  LDCU UR4, c[0x0][0x398] ;  /* 0x00007300ff0477ac */ /* 0x000e220008000800 */
[----:B------:R-:W-:-:S04]  /*05d0*/  ISETP.GE.AND P0, PT, R3, UR14, PT ;  /* 0x0000000e03007c0c */ /* 0x000fc8000bf06270 */
[----:B0-----:R-:W-:-:S13]  /*05e0*/  ISETP.GE.OR P0, PT, R2, UR4, P0 ;  /* 0x0000000402007c0c */ /* 0x001fda0008706670 */
[----:B------:R-:W-:Y:S05]  /*05f0*/  @P0 EXIT ;  /* 0x000000000000094d */ /* 0x000fea0003800000 */
[----:B------:R-:W0:Y:S01]  /*0600*/  LDC.64 R4, c[0x0][0x390] ;  /* 0x0000e400ff047b82 */ /* 0x000e220000000a00 */
[----:B------:R-:W-:-:S04]  /*0610*/  IMAD R3, R2, UR14, R3 ;  /* 0x0000000e02037c24 */ /* 0x000fc8000f8e0203 */
[----:B0-----:R-:W-:-:S05]  /*0620*/  IMAD.WIDE R2, R3, 0x4, R4 ;  /* 0x0000000403027825 */ /* 0x001fca00078e0204 */
[----:B------:R-:W-:Y:S01]  /*0630*/  STG.E desc[UR8][R2.64], R21 ;  /* 0x0000001502007986 */ /* 0x000fe2000c101908 */
[----:B------:R-:W-:Y:S05]  /*0640*/  EXIT ;  /* 0x000000000000794d */ /* 0x000fea0003800000 */
.L_x_8:
        /* <DEDUP_REMOVED lines=11> */
.L_x_15:


//--------------------- .text._Z15matrixMulKernelPiS_S_iii --------------------------
	.section	.text._Z15matrixMulKernelPiS_S_iii,"ax",@progbits
	.align	128
        .global         _Z15matrixMulKernelPiS_S_iii
        .type           _Z15matrixMulKernelPiS_S_iii,@function
        .size           _Z15matrixMulKernelPiS_S_iii,(.L_x_16 - _Z15matrixMulKernelPiS_S_iii)
        .other          _Z15matrixMulKernelPiS_S_iii,@"STO_CUDA_ENTRY STV_DEFAULT"
_Z15matrixMulKernelPiS_S_iii:
.text._Z15matrixMulKernelPiS_S_iii:
        /* <DEDUP_REMOVED lines=14> */
[----:B------:R-:W0:Y:S01]  /*00e0*/  LDC R19, c[0x0][0x39c] ;  /* 0x0000e700ff137b82 */ /* 0x000e220000000800 */
[----:B------:R-:W1:Y:S01]  /*00f0*/  LDCU.64 UR4, c[0x0][0x358] ;  /* 0x00006b00ff0477ac */ /* 0x000e620008000a00 */
[----:B------:R-:W-:Y:S01]  /*0100*/  HFMA2 R24, -RZ, RZ, 0, 0 ;  /* 0x00000000ff187431 */ /* 0x000fe200000001ff */
[----:B0-----:R-:W-:-:S13]  /*0110*/  ISETP.GE.AND P0, PT, R19, 0x1, PT ;  /* 0x000000011300780c */ /* 0x001fda0003f06270 */
[----:B-1----:R-:W-:Y:S05]  /*0120*/  @!P0 BRA `(.L_x_9) ;  /* 0x0000000400dc8947 */ /* 0x002fea0003800000 */
[C---:B------:R-:W-:Y:S01]  /*0130*/  ISETP.GE.U32.AND P1, PT, R19.reuse, 0x8, PT ;  /* 0x000000081300780c */ /* 0x040fe20003f26070 */
[----:B------:R-:W-:Y:S01]  /*0140*/  IMAD R20, R16, R19, RZ ;  /* 0x0000001310147224 */ /* 0x000fe200078e02ff */
[----:B------:R-:W-:Y:S02]  /*0150*/  LOP3.LUT R27, R19, 0x7, RZ, 0xc0, !PT ;  /* 0x00000007131b7812 */ /* 0x000fe400078ec0ff */
[----:B------:R-:W-:Y:S02]  /*0160*/  MOV R21, RZ ;  /* 0x000000ff00157202 */ /* 0x000fe40000000f00 */
[----:B------:R-:W-:Y:S02]  /*0170*/  ISETP.NE.AND P0, PT, R27, RZ, PT ;  /* 0x000000ff1b00720c */ /* 0x000fe40003f05270 */
[----:B------:R-:W-:-:S05]  /*0180*/  MOV R24, RZ ;  /* 0x000000ff00187202 */ /* 0x000fca0000000f00 */
[----:B------:R-:W-:Y:S06]  /*0190*/  @!P1 BRA `(.L_x_10) ;  /* 0x0000000000c09947 */ /* 0x000fec0003800000 */
[----:B------:R-:W0:Y:S01]  /*01a0*/  LDC.64 R2, c[0x0][0x380] ;  /* 0x0000e000ff027b82 */ /* 0x000e220000000a00 */
[----:B------:R-:W-:Y:S02]  /*01b0*/  LOP3.LUT R21, R19, 0x7ffffff8, RZ, 0xc0, !PT ;  /* 0x7ffffff813157812 */ /* 0x000fe400078ec0ff */
[----:B------:R-:W-:Y:S02]  /*01c0*/  MOV R24, RZ ;  /* 0x000000ff00187202 */ /* 0x000fe40000000f00 */
[----:B------:R-:W-:Y:S02]  /*01d0*/  MOV R18, R0 ;  /* 0x0000000000127202 */ /* 0x000fe40000000f00 */
[----:B------:R-:W-:Y:S01]  /*01e0*/  IADD3 R22, PT, PT, -R21, RZ, RZ ;  /* 0x000000ff15167210 */ /* 0x000fe20007ffe1ff */
[----:B0-----:R-:W-:-:S03]  /*01f0*/  IMAD.WIDE.U32 R2, R20, 0x4, R2 ;  /* 0x0000000414027825 */ /* 0x001fc600078e0002 */
[----:B------:R-:W-:-:S04]  /*0200*/  IADD3 R4, P1, PT, R2, 0x10, RZ ;  /* 0x0000001002047810 */ /* 0x000fc80007f3e0ff */
[----:B------:R-:W-:-:S09]  /*0210*/  IADD3.X R3, PT, PT, RZ, R3, RZ, P1, !PT ;  /* 0x00000003ff037210 */ /* 0x000fd20000ffe4ff */
.L_x_11:
[----:B------:R-:W0:Y:S01]  /*0220*/  LDC.64 R14, c[0x0][0x388] ;  /* 0x0000e200ff0e7b82 */ /* 0x000e220000000a00 */
[----:B------:R-:W-:-:S05]  /*0230*/  MOV R2, R4 ;  /* 0x0000000400027202 */ /* 0x000fca0000000f00 */
[----:B------:R-:W2:Y:S04]  /*0240*/  LDG.E R25, desc[UR4][R2.64+-0x10] ;  /* 0xfffff00402197981 */ /* 0x000ea8000c1e1900 */
[----:B------:R-:W3:Y:S04]  /*0250*/  LDG.E R23, desc[UR4][R2.64+-0xc] ;  /* 0xfffff40402177981 */ /* 0x000ee8000c1e1900 */
[----:B------:R-:W4:Y:S04]  /*0260*/  LDG.E R29, desc[UR4][R2.64+-0x8] ;  /* 0xfffff804021d7981 */ /* 0x000f28000c1e1900 */
[----:B------:R-:W5:Y:S01]  /*0270*/  LDG.E R28, desc[UR4][R2.64+-0x4] ;  /* 0xfffffc04021c7981 */ /* 0x000f62000c1e1900 */
[----:B0-----:R-:W-:-:S05]  /*0280*/  IMAD.WIDE R14, R18, 0x4, R14 ;  /* 0x00000004120e7825 */ /* 0x001fca00078e020e */
[----:B------:R0:W2:Y:S01]  /*0290*/  LDG.E R26, desc[UR4][R14.64] ;  /* 0x000000040e1a7981 */ /* 0x0000a2000c1e1900 */
[----:B------:R-:W-:-:S04]  /*02a0*/  IMAD.WIDE R12, R17, 0x4, R14 ;  /* 0x00000004110c7825 */ /* 0x000fc800078e020e */
[C---:B------:R-:W-:Y:S02]  /*02b0*/  IMAD.WIDE R4, R17.reuse, 0x4, R12 ;  /* 0x0000000411047825 */ /* 0x040fe400078e020c */
[----:B------:R-:W3:Y:S02]  /*02c0*/  LDG.E R12, desc[UR4][R12.64] ;  /* 0x000000040c0c7981 */ /* 0x000ee4000c1e1900 */
[C---:B------:R-:W-:Y:S02]  /*02d0*/  IMAD.WIDE R8, R17.reuse, 0x4, R4 ;  /* 0x0000000411087825 */ /* 0x040fe400078e0204 */
[----:B------:R-:W4:Y:S02]  /*02e0*/  LDG.E R4, desc[UR4][R4.64] ;  /* 0x0000000404047981 */ /* 0x000f24000c1e1900 */
[C---:B------:R-:W-:Y:S02]  /*02f0*/  IMAD.WIDE R6, R17.reuse, 0x4, R8 ;  /* 0x0000000411067825 */ /* 0x040fe400078e0208 */
[----:B------:R-:W5:Y:S02]  /*0300*/  LDG.E R8, desc[UR4][R8.64] ;  /* 0x0000000408087981 */ /* 0x000f64000c1e1900 */
[----:B------:R-:W-:-:S02]  /*0310*/  IMAD.WIDE R10, R17, 0x4, R6 ;  /* 0x00000004110a7825 */ /* 0x000fc400078e0206 */
[----:B------:R-:W5:Y:S04]  /*0320*/  LDG.E R5, desc[UR4][R2.64] ;  /* 0x0000000402057981 */ /* 0x000f68000c1e1900 */
[----:B------:R-:W5:Y:S01]  /*0330*/  LDG.E R6, desc[UR4][R6.64] ;  /* 0x0000000406067981 */ /* 0x000f62000c1e1900 */
[----:B0-----:R-:W-:-:S03]  /*0340*/  IMAD.WIDE R14, R17, 0x4, R10 ;  /* 0x00000004110e7825 */ /* 0x001fc600078e020a */
[----:B------:R-:W5:Y:S04]  /*0350*/  LDG.E R10, desc[UR4][R10.64] ;  /* 0x000000040a0a7981 */ /* 0x000f68000c1e1900 */
[----:B------:R-:W5:Y:S04]  /*0360*/  LDG.E R13, desc[UR4][R14.64] ;  /* 0x000000040e0d7981 */ /* 0x000f68000c1e1900 */
[----:B------:R-:W5:Y:S04]  /*0370*/  LDG.E R7, desc[UR4][R2.64+0x4] ;  /* 0x0000040402077981 */ /* 0x000f68000c1e1900 */
[----:B------:R-:W5:Y:S01]  /*0380*/  LDG.E R9, desc[UR4][R2.64+0xc] ;  /* 0x00000c0402097981 */ /* 0x000f62000c1e1900 */
[----:B--2---:R-:W-:-:S02]  /*0390*/  IMAD R26, R25, R26, R24 ;  /* 0x0000001a191a7224 */ /* 0x004fc400078e0218 */
[----:B------:R-:W-:Y:S02]  /*03a0*/  IMAD.WIDE R24, R17, 0x4, R14 ;  /* 0x0000000411187825 */ /* 0x000fe400078e020e */
[----:B------:R0:W2:Y:S04]  /*03b0*/  LDG.E R14, desc[UR4][R2.64+0x8] ;  /* 0x00000804020e7981 */ /* 0x0000a8000c1e1900 */
[----:B------:R-:W2:Y:S01]  /*03c0*/  LDG.E R24, desc[UR4][R24.64] ;  /* 0x0000000418187981 */ /* 0x000ea2000c1e1900 */
[----:B---3--:R-:W-:Y:S01]  /*03d0*/  IMAD R12, R23, R12, R26 ;  /* 0x0000000c170c7224 */ /* 0x008fe200078e021a */
[----:B------:R-:W-:-:S03]  /*03e0*/  IADD3 R22, PT, PT, R22, 0x8, RZ ;  /* 0x0000000816167810 */ /* 0x000fc60007ffe0ff */
[----:B----4-:R-:W-:Y:S01]  /*03f0*/  IMAD R29, R29, R4, R12 ;  /* 0x000000041d1d7224 */ /* 0x010fe200078e020c */
[----:B------:R-:W-:-:S03]  /*0400*/  ISETP.NE.AND P1, PT, R22, RZ, PT ;  /* 0x000000ff1600720c */ /* 0x000fc60003f25270 */
[----:B-----5:R-:W-:Y:S01]  /*0410*/  IMAD R8, R28, R8, R29 ;  /* 0x000000081c087224 */ /* 0x020fe200078e021d */
[----:B------:R-:W-:-:S03]  /*0420*/  IADD3 R4, P2, PT, R2, 0x20, RZ ;  /* 0x0000002002047810 */ /* 0x000fc60007f5e0ff */
[----:B------:R-:W-:Y:S01]  /*0430*/  IMAD R5, R5, R6, R8 ;  /* 0x0000000605057224 */ /* 0x000fe200078e0208 */
[----:B0-----:R-:W-:Y:S02]  /*0440*/  IADD3.X R3, PT, PT, RZ, R3, RZ, P2, !PT ;  /* 0x00000003ff037210 */ /* 0x001fe400017fe4ff */
[----:B------:R-:W-:Y:S01]  /*0450*/  LEA R18, R17, R18, 0x3 ;  /* 0x0000001211127211 */ /* 0x000fe200078e18ff */
[----:B------:R-:W-:-:S04]  /*0460*/  IMAD R5, R7, R10, R5 ;  /* 0x0000000a07057224 */ /* 0x000fc800078e0205 */
[----:B--2---:R-:W-:-:S04]  /*0470*/  IMAD R5, R14, R13, R5 ;  /* 0x0000000d0e057224 */ /* 0x004fc800078e0205 */
[----:B------:R-:W-:Y:S01]  /*0480*/  IMAD R24, R9, R24, R5 ;  /* 0x0000001809187224 */ /* 0x000fe200078e0205 */
[----:B------:R-:W-:Y:S06]  /*0490*/  @P1 BRA `(.L_x_11) ;  /* 0xfffffffc00601947 */ /* 0x000fec000383ffff */
.L_x_10:
[----:B------:R-:W-:Y:S05]  /*04a0*/  @!P0 BRA `(.L_x_9) ;  /* 0x0000000000fc8947 */ /* 0x000fea0003800000 */
[----:B------:R-:W-:Y:S02]  /*04b0*/  ISETP.GE.U32.AND P1, PT, R27, 0x4, PT ;  /* 0x000000041b00780c */ /* 0x000fe40003f26070 */
[----:B------:R-:W-:-:S04]  /*04c0*/  LOP3.LUT R14, R19, 0x3, RZ, 0xc0, !PT ;  /* 0x00000003130e7812 */ /* 0x000fc800078ec0ff */
[----:B------:R-:W-:-:S07]  /*04d0*/  ISETP.NE.AND P0, PT, R14, RZ, PT ;  /* 0x000000ff0e00720c */ /* 0x000fce0003f05270 */
[----:B------:R-:W-:Y:S06]  /*04e0*/  @!P1 BRA `(.L_x_12) ;  /* 0x00000000006c9947 */ /* 0x000fec0003800000 */
[----:B------:R-:W0:Y:S01]  /*04f0*/  LDC.64 R4, c[0x0][0x388] ;  /* 0x0000e200ff047b82 */ /* 0x000e220000000a00 */
[----:B------:R-:W1:Y:S01]  /*0500*/  LDCU.64 UR6, c[0x0][0x380] ;  /* 0x00007000ff0677ac */ /* 0x000e620008000a00 */
[----:B------:R-:W-:Y:S01]  /*0510*/  IMAD R7, R21, R17, R0 ;  /* 0x0000001115077224 */ /* 0x000fe200078e0200 */
[CC--:B------:R-:W-:Y:S02]  /*0520*/  IADD3 R3, PT, PT, R20.reuse, R21.reuse, RZ ;  /* 0x0000001514037210 */ /* 0x0c0fe40007ffe0ff */
[----:B------:R-:W-:-:S03]  /*0530*/  IADD3 R8, P1, PT, R20, R21, RZ ;  /* 0x0000001514087210 */ /* 0x000fc60007f3e0ff */
[----:B------:R-:W2:Y:S01]  /*0540*/  LDC.64 R12, c[0x0][0x380] ;  /* 0x0000e000ff0c7b82 */ /* 0x000ea20000000a00 */
[----:B0-----:R-:W-:-:S04]  /*0550*/  IMAD.WIDE R4, R7, 0x4, R4 ;  /* 0x0000000407047825 */ /* 0x001fc800078e0204 */
[----:B------:R-:W-:Y:S02]  /*0560*/  IMAD.WIDE R6, R17, 0x4, R4 ;  /* 0x0000000411067825 */ /* 0x000fe400078e0204 */
[----:B------:R-:W3:Y:S02]  /*0570*/  LDG.E R4, desc[UR4][R4.64] ;  /* 0x0000000404047981 */ /* 0x000ee4000c1e1900 */
[----:B--2---:R-:W-:Y:S01]  /*0580*/  IMAD.WIDE.U32 R12, R3, 0x4, R12 ;  /* 0x00000004030c7825 */ /* 0x004fe200078e000c */
[----:B------:R-:W-:Y:S02]  /*0590*/  IADD3.X R3, PT, PT, RZ, RZ, RZ, P1, !PT ;  /* 0x000000ffff037210 */ /* 0x000fe40000ffe4ff */
[----:B-1----:R-:W-:-:S03]  /*05a0*/  LEA R2, P1, R8, UR6, 0x2 ;  /* 0x0000000608027c11 */ /* 0x002fc6000f8210ff */
[----:B------:R-:W3:Y:S01]  /*05b0*/  LDG.E R13, desc[UR4][R12.64] ;  /* 0x000000040c0d7981 */ /* 0x000ee2000c1e1900 */
[----:B------:R-:W-:Y:S01]  /*05c0*/  LEA.HI.X R3, R8, UR7, R3, 0x2, P1 ;  /* 0x0000000708037c11 */ /* 0x000fe200088f1403 */
[C---:B------:R-:W-:Y:S02]  /*05d0*/  IMAD.WIDE R8, R17.reuse, 0x4, R6 ;  /* 0x0000000411087825 */ /* 0x040fe400078e0206 */
[----:B------:R-:W2:Y:S04]  /*05e0*/  LDG.E R6, desc[UR4][R6.64] ;  /* 0x0000000406067981 */ /* 0x000ea8000c1e1900 */
[----:B------:R-:W2:Y:S01]  /*05f0*/  LDG.E R15, desc[UR4][R2.64+0x4] ;  /* 0x00000404020f7981 */ /* 0x000ea2000c1e1900 */
[----:B------:R-:W-:-:S03]  /*0600*/  IMAD.WIDE R10, R17, 0x4, R8 ;  /* 0x00000004110a7825 */ /* 0x000fc600078e0208 */
[----:B------:R-:W4:Y:S04]  /*0610*/  LDG.E R22, desc[UR4][R8.64] ;  /* 0x0000000408167981 */ /* 0x000f28000c1e1900 */
[----:B------:R-:W4:Y:S04]  /*0620*/  LDG.E R18, desc[UR4][R2.64+0x8] ;  /* 0x0000080402127981 */ /* 0x000f28000c1e1900 */
[----:B------:R-:W5:Y:S04]  /*0630*/  LDG.E R26, desc[UR4][R2.64+0xc] ;  /* 0x00000c04021a7981 */ /* 0x000f68000c1e1900 */
[----:B------:R-:W5:Y:S01]  /*0640*/  LDG.E R10, desc[UR4][R10.64] ;  /* 0x000000040a0a7981 */ /* 0x000f62000c1e1900 */
[----:B------:R-:W-:Y:S01]  /*0650*/  IADD3 R21, PT, PT, R21, 0x4, RZ ;  /* 0x0000000415157810 */ /* 0x000fe20007ffe0ff */
[----:B---3--:R-:W-:-:S04]  /*0660*/  IMAD R24, R13, R4, R24 ;  /* 0x000000040d187224 */ /* 0x008fc800078e0218 */
[----:B--2---:R-:W-:-:S04]  /*0670*/  IMAD R15, R15, R6, R24 ;  /* 0x000000060f0f7224 */ /* 0x004fc800078e0218 */
[----:B----4-:R-:W-:-:S04]  /*0680*/  IMAD R15, R18, R22, R15 ;  /* 0x00000016120f7224 */ /* 0x010fc800078e020f */
[----:B-----5:R-:W-:-:S07]  /*0690*/  IMAD R24, R26, R10, R15 ;  /* 0x0000000a1a187224 */ /* 0x020fce00078e020f */
.L_x_12:
[----:B------:R-:W-:Y:S05]  /*06a0*/  @!P0 BRA `(.L_x_9) ;  /* 0x00000000007c8947 */ /* 0x000fea0003800000 */
[----:B------:R-:W-:Y:S01]  /*06b0*/  ISETP.NE.AND P1, PT, R14, 0x1, PT ;  /* 0x000000010e00780c */ /* 0x000fe20003f25270 */
[----:B------:R-:W0:Y:S01]  /*06c0*/  LDC.64 R10, c[0x0][0x380] ;  /* 0x0000e000ff0a7b82 */ /* 0x000e220000000a00 */
[----:B------:R-:W-:-:S04]  /*06d0*/  LOP3.LUT R19, R19, 0x1, RZ, 0xc0, !PT ;  /* 0x0000000113137812 */ /* 0x000fc800078ec0ff */
[----:B------:R-:W-:-:S03]  /*06e0*/  ISETP.NE.U32.AND P0, PT, R19, 0x1, PT ;  /* 0x000000011300780c */ /* 0x000fc60003f05070 */
[----:B------:R-:W1:Y:S04]  /*06f0*/  LDC.64 R8, c[0x0][0x388] ;  /* 0x0000e200ff087b82 */ /* 0x000e680000000a00 */
[CC--:B------:R-:W-:Y:S02]  /*0700*/  @P1 IADD3 R13, PT, PT, R20.reuse, R21.reuse, RZ ;  /* 0x00000015140d1210 */ /* 0x0c0fe40007ffe0ff */
[----:B------:R-:W-:Y:S02]  /*0710*/  @P1 IADD3 R12, P2, PT, R20, R21, RZ ;  /* 0x00000015140c1210 */ /* 0x000fe40007f5e0ff */
[----:B------:R-:W2:Y:S02]  /*0720*/  @P1 LDC.64 R2, c[0x0][0x380] ;  /* 0x0000e000ff021b82 */ /* 0x000ea40000000a00 */
[----:B------:R-:W-:-:S06]  /*0730*/  @P1 IADD3.X R14, PT, PT, RZ, RZ, RZ, P2, !PT ;  /* 0x000000ffff0e1210 */ /* 0x000fcc00017fe4ff */
[----:B------:R-:W3:Y:S01]  /*0740*/  LDC.64 R4, c[0x0][0x380] ;  /* 0x0000e000ff047b82 */ /* 0x000ee20000000a00 */
[----:B0-----:R-:W-:-:S04]  /*0750*/  @P1 IMAD.WIDE.U32 R10, R13, 0x4, R10 ;  /* 0x000000040d0a1825 */ /* 0x001fc800078e000a */
[C---:B------:R-:W-:Y:S01]  /*0760*/  @P1 IMAD R13, R21.reuse, R17, R0 ;  /* 0x00000011150d1224 */ /* 0x040fe200078e0200 */
[----:B------:R-:W-:Y:S01]  /*0770*/  @P1 IADD3 R21, PT, PT, R21, 0x2, RZ ;  /* 0x0000000215151810 */ /* 0x000fe20007ffe0ff */
[----:B------:R-:W4:Y:S01]  /*0780*/  @P1 LDG.E R11, desc[UR4][R10.64] ;  /* 0x000000040a0b1981 */ /* 0x000f22000c1e1900 */
[----:B------:R-:W0:Y:S01]  /*0790*/  LDC.64 R6, c[0x0][0x388] ;  /* 0x0000e200ff067b82 */ /* 0x000e220000000a00 */
[----:B-1----:R-:W-:Y:S01]  /*07a0*/  @P1 IMAD.WIDE R8, R13, 0x4, R8 ;  /* 0x000000040d081825 */ /* 0x002fe200078e0208 */
[----:B------:R-:W-:Y:S02]  /*07b0*/  @!P0 IADD3 R15, PT, PT, R20, R21, RZ ;  /* 0x00000015140f8210 */ /* 0x000fe40007ffe0ff */
[----:B--2---:R-:W-:Y:S01]  /*07c0*/  @P1 LEA R2, P2, R12, R2, 0x2 ;  /* 0x000000020c021211 */ /* 0x004fe200078410ff */
[----:B------:R-:W-:-:S03]  /*07d0*/  @!P0 IMAD R21, R21, R17, R0 ;  /* 0x0000001115158224 */ /* 0x000fc600078e0200 */
[----:B------:R-:W-:Y:S01]  /*07e0*/  @P1 LEA.HI.X R3, R12, R3, R14, 0x2, P2 ;  /* 0x000000030c031211 */ /* 0x000fe200010f140e */
[----:B------:R-:W-:Y:S01]  /*07f0*/  @P1 IMAD.WIDE R12, R17, 0x4, R8 ;  /* 0x00000004110c1825 */ /* 0x000fe200078e0208 */
[----:B------:R-:W4:Y:S03]  /*0800*/  @P1 LDG.E R14, desc[UR4][R8.64] ;  /* 0x00000004080e1981 */ /* 0x000f26000c1e1900 */
[----:B---3--:R-:W-:Y:S01]  /*0810*/  @!P0 IMAD.WIDE.U32 R4, R15, 0x4, R4 ;  /* 0x000000040f048825 */ /* 0x008fe200078e0004 */
[----:B------:R-:W2:Y:S04]  /*0820*/  @P1 LDG.E R2, desc[UR4][R2.64+0x4] ;  /* 0x0000040402021981 */ /* 0x000ea8000c1e1900 */
[----:B------:R-:W2:Y:S01]  /*0830*/  @P1 LDG.E R12, desc[UR4][R12.64] ;  /* 0x000000040c0c1981 */ /* 0x000ea2000c1e1900 */
[----:B0-----:R-:W-:-:S03]  /*0840*/  @!P0 IMAD.WIDE R6, R21, 0x4, R6 ;  /* 0x0000000415068825 */ /* 0x001fc600078e0206 */
[----:B------:R-:W3:Y:S04]  /*0850*/  @!P0 LDG.E R5, desc[UR4][R4.64] ;  /* 0x0000000404058981 */ /* 0x000ee8000c1e1900 */
[----:B------:R-:W3:Y:S01]  /*0860*/  @!P0 LDG.E R6, desc[UR4][R6.64] ;  /* 0x0000000406068981 */ /* 0x000ee2000c1e1900 */
[----:B----4-:R-:W-:-:S04]  /*0870*/  @P1 IMAD R11, R11, R14, R24 ;  /* 0x0000000e0b0b1224 */ /* 0x010fc800078e0218 */
[----:B--2---:R-:W-:-:S04]  /*0880*/  @P1 IMAD R24, R2, R12, R11 ;  /* 0x0000000c02181224 */ /* 0x004fc800078e020b */
[----:B---3--:R-:W-:-:S07]  /*0890*/  @!P0 IMAD R24, R5, R6, R24 ;  /* 0x0000000605188224 */ /* 0x008fce00078e0218 */
.L_x_9:
[----:B------:R-:W0:Y:S01]  /*08a0*/  LDC.64 R2, c[0x0][0x390] ;  /* 0x0000e400ff027b82 */ /* 0x000e220000000a00 */
[----:B------:R-:W-:-:S04]  /*08b0*/  IMAD R17, R16, R17, R0 ;  /* 0x0000001110117224 */ /* 0x000fc800078e0200 */
[----:B0-----:R-:W-:-:S05]  /*08c0*/  IMAD.WIDE R2, R17, 0x4, R2 ;  /* 0x0000000411027825 */ /* 0x001fca00078e0202 */
[----:B------:R-:W-:Y:S01]  /*08d0*/  STG.E desc[UR4][R2.64], R24 ;  /* 0x0000001802007986 */ /* 0x000fe2000c101904 */
[----:B------:R-:W-:Y:S05]  /*08e0*/  EXIT ;  /* 0x000000000000794d */ /* 0x000fea0003800000 */
.L_x_13:
        /* <DEDUP_REMOVED lines=9> */
.L_x_16:


//--------------------- .nv.shared.reserved.0     --------------------------
	.section	.nv.shared.reserved.0,"aw",@nobits
	.weak		__nv_reservedSMEM_offset_0_alias
	.size		__nv_reservedSMEM_offset_0_alias, 0, 64
	.other		__nv_reservedSMEM_offset_0_alias,@"STO_CUDA_RESERVED_SHARED STV_DEFAULT"
__nv_reservedSMEM_offset_0_alias:
	.zero		0
	.zero		64


//--------------------- .nv.shared._Z21matrixMulSharedKernelPiS_S_iii --------------------------
	.section	.nv.shared._Z21matrixMulSharedKernelPiS_S_iii,"aw",@nobits
	.sectionflags	@""
	.align	4
.nv.shared._Z21matrixMulSharedKernelPiS_S_iii:
	.zero		3072


//--------------------- .nv.constant0._Z26matrixMulConstMemoryKernelPiS_S_iii --------------------------
	.section	.nv.constant0._Z26matrixMulConstMemoryKernelPiS_S_iii,"a",@progbits
	.sectionflags	@""
	.align	4
.nv.constant0._Z26matrixMulConstMemoryKernelPiS_S_iii:
	.zero		932


//--------------------- .nv.constant0._Z21matrixMulSharedKernelPiS_S_iii --------------------------
	.section	.nv.constant0._Z21matrixMulSharedKernelPiS_S_iii,"a",@progbits
	.sectionflags	@""
	.align	4
.nv.constant0._Z21matrixMulSharedKernelPiS_S_iii:
	.zero		932


//--------------------- .nv.constant0._Z15matrixMulKernelPiS_S_iii --------------------------
	.section	.nv.constant0._Z15matrixMulKernelPiS_S_iii,"a",@progbits
	.sectionflags	@""
	.align	4
.nv.constant0._Z15matrixMulKernelPiS_S_iii:
	.zero		932


//--------------------- SYMBOLS --------------------------

	.type		.nv.reservedSmem.offset0,@object
	.size		.nv.reservedSmem.offset0,0x4
	.type		.nv.reservedSmem.cap,@object
	.size		.nv.reservedSmem.cap,0x4
